//
// Generated by NVIDIA NVVM Compiler
//
// Compiler Build ID: CL-36424714
// Cuda compilation tools, release 13.0, V13.0.88
// Based on NVVM 20.0.0
//

.version 9.0
.target sm_100
.address_size 64

	// .globl	_Z15process_kernel1PKfS0_Pfi
.global .align 4 .b8 __cudart_i2opi_f[24] = {65, 144, 67, 60, 153, 149, 98, 219, 192, 221, 52, 245, 209, 87, 39, 252, 41, 21, 68, 78, 110, 131, 249, 162};

.visible .entry _Z15process_kernel1PKfS0_Pfi(
	.param .u64 .ptr .align 1 _Z15process_kernel1PKfS0_Pfi_param_0,
	.param .u64 .ptr .align 1 _Z15process_kernel1PKfS0_Pfi_param_1,
	.param .u64 .ptr .align 1 _Z15process_kernel1PKfS0_Pfi_param_2,
	.param .u32 _Z15process_kernel1PKfS0_Pfi_param_3
)
{
	.local .align 4 .b8 	__local_depot0[28];
	.reg .b64 	%SP;
	.reg .b64 	%SPL;
	.reg .pred 	%p<18>;
	.reg .b32 	%r<97>;
	.reg .b32 	%f<56>;
	.reg .b64 	%rd<51>;
	.reg .b64 	%fd<5>;

	mov.u64 	%SPL, __local_depot0;
	ld.param.u64 	%rd16, [_Z15process_kernel1PKfS0_Pfi_param_0];
	ld.param.u64 	%rd17, [_Z15process_kernel1PKfS0_Pfi_param_1];
	ld.param.u64 	%rd18, [_Z15process_kernel1PKfS0_Pfi_param_2];
	ld.param.u32 	%r30, [_Z15process_kernel1PKfS0_Pfi_param_3];
	add.u64 	%rd1, %SPL, 0;
	mov.u32 	%r31, %ctaid.z;
	mov.u32 	%r32, %nctaid.y;
	mov.u32 	%r33, %nctaid.x;
	mov.u32 	%r34, %ctaid.y;
	mov.u32 	%r35, %ctaid.x;
	mad.lo.s32 	%r36, %r31, %r32, %r34;
	mad.lo.s32 	%r37, %r36, %r33, %r35;
	mov.u32 	%r38, %tid.z;
	mov.u32 	%r39, %ntid.y;
	mov.u32 	%r40, %ntid.x;
	mov.u32 	%r41, %tid.y;
	mov.u32 	%r42, %tid.x;
	mov.u32 	%r43, %ntid.z;
	mad.lo.s32 	%r44, %r37, %r43, %r38;
	mad.lo.s32 	%r45, %r44, %r39, %r41;
	mad.lo.s32 	%r1, %r45, %r40, %r42;
	setp.ge.s32 	%p1, %r1, %r30;
	@%p1 bra 	$L__BB0_18;
	cvta.to.global.u64 	%rd20, %rd16;
	mul.wide.s32 	%rd21, %r1, 4;
	add.s64 	%rd22, %rd20, %rd21;
	ld.global.f32 	%f1, [%rd22];
	mul.f32 	%f14, %f1, 0f3F22F983;
	cvt.rni.s32.f32 	%r92, %f14;
	cvt.rn.f32.s32 	%f15, %r92;
	fma.rn.f32 	%f16, %f15, 0fBFC90FDA, %f1;
	fma.rn.f32 	%f17, %f15, 0fB3A22168, %f16;
	fma.rn.f32 	%f54, %f15, 0fA7C234C5, %f17;
	abs.f32 	%f3, %f1;
	setp.ltu.f32 	%p2, %f3, 0f47CE4780;
	@%p2 bra 	$L__BB0_9;
	setp.neu.f32 	%p3, %f3, 0f7F800000;
	@%p3 bra 	$L__BB0_4;
	mov.f32 	%f20, 0f00000000;
	mul.rn.f32 	%f54, %f1, %f20;
	mov.b32 	%r92, 0;
	bra.uni 	$L__BB0_9;
$L__BB0_4:
	mov.b32 	%r3, %f1;
	shl.b32 	%r47, %r3, 8;
	or.b32  	%r4, %r47, -2147483648;
	mov.b64 	%rd47, 0;
	mov.b32 	%r89, 0;
	mov.u64 	%rd45, __cudart_i2opi_f;
	mov.u64 	%rd46, %rd1;
$L__BB0_5:
	.pragma "nounroll";
	ld.global.nc.u32 	%r48, [%rd45];
	mad.wide.u32 	%rd25, %r48, %r4, %rd47;
	shr.u64 	%rd47, %rd25, 32;
	st.local.u32 	[%rd46], %rd25;
	add.s32 	%r89, %r89, 1;
	add.s64 	%rd46, %rd46, 4;
	add.s64 	%rd45, %rd45, 4;
	setp.ne.s32 	%p4, %r89, 6;
	@%p4 bra 	$L__BB0_5;
	shr.u32 	%r49, %r3, 23;
	st.local.u32 	[%rd1+24], %rd47;
	and.b32  	%r7, %r49, 31;
	and.b32  	%r50, %r49, 224;
	add.s32 	%r51, %r50, -128;
	shr.u32 	%r52, %r51, 5;
	mul.wide.u32 	%rd26, %r52, 4;
	sub.s64 	%rd8, %rd1, %rd26;
	ld.local.u32 	%r90, [%rd8+24];
	ld.local.u32 	%r91, [%rd8+20];
	setp.eq.s32 	%p5, %r7, 0;
	@%p5 bra 	$L__BB0_8;
	shf.l.wrap.b32 	%r90, %r91, %r90, %r7;
	ld.local.u32 	%r53, [%rd8+16];
	shf.l.wrap.b32 	%r91, %r53, %r91, %r7;
$L__BB0_8:
	shr.u32 	%r54, %r90, 30;
	shf.l.wrap.b32 	%r55, %r91, %r90, 2;
	shl.b32 	%r56, %r91, 2;
	shr.u32 	%r57, %r55, 31;
	add.s32 	%r58, %r57, %r54;
	neg.s32 	%r59, %r58;
	setp.lt.s32 	%p6, %r3, 0;
	selp.b32 	%r92, %r59, %r58, %p6;
	xor.b32  	%r60, %r55, %r3;
	shr.s32 	%r61, %r55, 31;
	xor.b32  	%r62, %r61, %r55;
	xor.b32  	%r63, %r61, %r56;
	cvt.u64.u32 	%rd27, %r62;
	shl.b64 	%rd28, %rd27, 32;
	cvt.u64.u32 	%rd29, %r63;
	or.b64  	%rd30, %rd28, %rd29;
	cvt.rn.f64.s64 	%fd1, %rd30;
	mul.f64 	%fd2, %fd1, 0d3BF921FB54442D19;
	cvt.rn.f32.f64 	%f18, %fd2;
	neg.f32 	%f19, %f18;
	setp.lt.s32 	%p7, %r60, 0;
	selp.f32 	%f54, %f19, %f18, %p7;
$L__BB0_9:
	mul.rn.f32 	%f21, %f54, %f54;
	and.b32  	%r65, %r92, 1;
	setp.eq.b32 	%p8, %r65, 1;
	selp.f32 	%f22, 0f3F800000, %f54, %p8;
	fma.rn.f32 	%f23, %f21, %f22, 0f00000000;
	fma.rn.f32 	%f24, %f21, 0f37CBAC00, 0fBAB607ED;
	selp.f32 	%f25, %f24, 0fB94D4153, %p8;
	selp.f32 	%f26, 0f3D2AAABB, 0f3C0885E4, %p8;
	fma.rn.f32 	%f27, %f25, %f21, %f26;
	selp.f32 	%f28, 0fBEFFFFFF, 0fBE2AAAA8, %p8;
	fma.rn.f32 	%f29, %f27, %f21, %f28;
	fma.rn.f32 	%f30, %f29, %f23, %f22;
	and.b32  	%r66, %r92, 2;
	setp.eq.s32 	%p9, %r66, 0;
	mov.f32 	%f31, 0f00000000;
	sub.f32 	%f32, %f31, %f30;
	selp.f32 	%f7, %f30, %f32, %p9;
	cvta.to.global.u64 	%rd31, %rd17;
	add.s64 	%rd33, %rd31, %rd21;
	ld.global.f32 	%f8, [%rd33];
	mul.f32 	%f33, %f8, 0f3F22F983;
	cvt.rni.s32.f32 	%r96, %f33;
	cvt.rn.f32.s32 	%f34, %r96;
	fma.rn.f32 	%f35, %f34, 0fBFC90FDA, %f8;
	fma.rn.f32 	%f36, %f34, 0fB3A22168, %f35;
	fma.rn.f32 	%f55, %f34, 0fA7C234C5, %f36;
	abs.f32 	%f10, %f8;
	setp.ltu.f32 	%p10, %f10, 0f47CE4780;
	@%p10 bra 	$L__BB0_17;
	setp.neu.f32 	%p11, %f10, 0f7F800000;
	@%p11 bra 	$L__BB0_12;
	mov.f32 	%f39, 0f00000000;
	mul.rn.f32 	%f55, %f8, %f39;
	mov.b32 	%r96, 0;
	bra.uni 	$L__BB0_17;
$L__BB0_12:
	mov.b32 	%r17, %f8;
	shl.b32 	%r68, %r17, 8;
	or.b32  	%r18, %r68, -2147483648;
	mov.b64 	%rd50, 0;
	mov.b32 	%r93, 0;
	mov.u64 	%rd48, __cudart_i2opi_f;
	mov.u64 	%rd49, %rd1;
$L__BB0_13:
	.pragma "nounroll";
	ld.global.nc.u32 	%r69, [%rd48];
	mad.wide.u32 	%rd36, %r69, %r18, %rd50;
	shr.u64 	%rd50, %rd36, 32;
	st.local.u32 	[%rd49], %rd36;
	add.s32 	%r93, %r93, 1;
	add.s64 	%rd49, %rd49, 4;
	add.s64 	%rd48, %rd48, 4;
	setp.ne.s32 	%p12, %r93, 6;
	@%p12 bra 	$L__BB0_13;
	shr.u32 	%r70, %r17, 23;
	st.local.u32 	[%rd1+24], %rd50;
	and.b32  	%r21, %r70, 31;
	and.b32  	%r71, %r70, 224;
	add.s32 	%r72, %r71, -128;
	shr.u32 	%r73, %r72, 5;
	mul.wide.u32 	%rd37, %r73, 4;
	sub.s64 	%rd15, %rd1, %rd37;
	ld.local.u32 	%r94, [%rd15+24];
	ld.local.u32 	%r95, [%rd15+20];
	setp.eq.s32 	%p13, %r21, 0;
	@%p13 bra 	$L__BB0_16;
	shf.l.wrap.b32 	%r94, %r95, %r94, %r21;
	ld.local.u32 	%r74, [%rd15+16];
	shf.l.wrap.b32 	%r95, %r74, %r95, %r21;
$L__BB0_16:
	shr.u32 	%r75, %r94, 30;
	shf.l.wrap.b32 	%r76, %r95, %r94, 2;
	shl.b32 	%r77, %r95, 2;
	shr.u32 	%r78, %r76, 31;
	add.s32 	%r79, %r78, %r75;
	neg.s32 	%r80, %r79;
	setp.lt.s32 	%p14, %r17, 0;
	selp.b32 	%r96, %r80, %r79, %p14;
	xor.b32  	%r81, %r76, %r17;
	shr.s32 	%r82, %r76, 31;
	xor.b32  	%r83, %r82, %r76;
	xor.b32  	%r84, %r82, %r77;
	cvt.u64.u32 	%rd38, %r83;
	shl.b64 	%rd39, %rd38, 32;
	cvt.u64.u32 	%rd40, %r84;
	or.b64  	%rd41, %rd39, %rd40;
	cvt.rn.f64.s64 	%fd3, %rd41;
	mul.f64 	%fd4, %fd3, 0d3BF921FB54442D19;
	cvt.rn.f32.f64 	%f37, %fd4;
	neg.f32 	%f38, %f37;
	setp.lt.s32 	%p15, %r81, 0;
	selp.f32 	%f55, %f38, %f37, %p15;
$L__BB0_17:
	add.s32 	%r86, %r96, 1;
	mul.rn.f32 	%f40, %f55, %f55;
	and.b32  	%r87, %r96, 1;
	setp.eq.b32 	%p16, %r87, 1;
	selp.f32 	%f41, %f55, 0f3F800000, %p16;
	fma.rn.f32 	%f42, %f40, %f41, 0f00000000;
	fma.rn.f32 	%f43, %f40, 0f37CBAC00, 0fBAB607ED;
	selp.f32 	%f44, 0fB94D4153, %f43, %p16;
	selp.f32 	%f45, 0f3C0885E4, 0f3D2AAABB, %p16;
	fma.rn.f32 	%f46, %f44, %f40, %f45;
	selp.f32 	%f47, 0fBE2AAAA8, 0fBEFFFFFF, %p16;
	fma.rn.f32 	%f48, %f46, %f40, %f47;
	fma.rn.f32 	%f49, %f48, %f42, %f41;
	and.b32  	%r88, %r86, 2;
	setp.eq.s32 	%p17, %r88, 0;
	mov.f32 	%f50, 0f00000000;
	sub.f32 	%f51, %f50, %f49;
	selp.f32 	%f52, %f49, %f51, %p17;
	add.f32 	%f53, %f7, %f52;
	cvta.to.global.u64 	%rd42, %rd18;
	add.s64 	%rd44, %rd42, %rd21;
	st.global.f32 	[%rd44], %f53;
$L__BB0_18:
	ret;

}
	// .globl	_Z15process_kernel2PKfPfi
.visible .entry _Z15process_kernel2PKfPfi(
	.param .u64 .ptr .align 1 _Z15process_kernel2PKfPfi_param_0,
	.param .u64 .ptr .align 1 _Z15process_kernel2PKfPfi_param_1,
	.param .u32 _Z15process_kernel2PKfPfi_param_2
)
{
	.reg .pred 	%p<5>;
	.reg .b32 	%r<22>;
	.reg .b32 	%f<23>;
	.reg .b64 	%rd<8>;

	ld.param.u64 	%rd1, [_Z15process_kernel2PKfPfi_param_0];
	ld.param.u64 	%rd2, [_Z15process_kernel2PKfPfi_param_1];
	ld.param.u32 	%r2, [_Z15process_kernel2PKfPfi_param_2];
	mov.u32 	%r3, %ctaid.z;
	mov.u32 	%r4, %nctaid.y;
	mov.u32 	%r5, %nctaid.x;
	mov.u32 	%r6, %ctaid.y;
	mov.u32 	%r7, %ctaid.x;
	mad.lo.s32 	%r8, %r3, %r4, %r6;
	mad.lo.s32 	%r9, %r8, %r5, %r7;
	mov.u32 	%r10, %tid.z;
	mov.u32 	%r11, %ntid.y;
	mov.u32 	%r12, %ntid.x;
	mov.u32 	%r13, %tid.y;
	mov.u32 	%r14, %tid.x;
	mov.u32 	%r15, %ntid.z;
	mad.lo.s32 	%r16, %r9, %r15, %r10;
	mad.lo.s32 	%r17, %r16, %r11, %r13;
	mad.lo.s32 	%r1, %r17, %r12, %r14;
	setp.ge.s32 	%p1, %r1, %r2;
	@%p1 bra 	$L__BB1_2;
	cvta.to.global.u64 	%rd3, %rd1;
	cvta.to.global.u64 	%rd4, %rd2;
	mul.wide.s32 	%rd5, %r1, 4;
	add.s64 	%rd6, %rd3, %rd5;
	ld.global.f32 	%f1, [%rd6];
	setp.lt.f32 	%p2, %f1, 0f00800000;
	mul.f32 	%f2, %f1, 0f4B000000;
	selp.f32 	%f3, %f2, %f1, %p2;
	selp.f32 	%f4, 0fC1B80000, 0f00000000, %p2;
	mov.b32 	%r18, %f3;
	add.s32 	%r19, %r18, -1059760811;
	and.b32  	%r20, %r19, -8388608;
	sub.s32 	%r21, %r18, %r20;
	mov.b32 	%f5, %r21;
	cvt.rn.f32.s32 	%f6, %r20;
	fma.rn.f32 	%f7, %f6, 0f34000000, %f4;
	add.f32 	%f8, %f5, 0fBF800000;
	fma.rn.f32 	%f9, %f8, 0fBE055027, 0f3E1039F6;
	fma.rn.f32 	%f10, %f9, %f8, 0fBDF8CDCC;
	fma.rn.f32 	%f11, %f10, %f8, 0f3E0F2955;
	fma.rn.f32 	%f12, %f11, %f8, 0fBE2AD8B9;
	fma.rn.f32 	%f13, %f12, %f8, 0f3E4CED0B;
	fma.rn.f32 	%f14, %f13, %f8, 0fBE7FFF22;
	fma.rn.f32 	%f15, %f14, %f8, 0f3EAAAA78;
	fma.rn.f32 	%f16, %f15, %f8, 0fBF000000;
	mul.f32 	%f17, %f8, %f16;
	fma.rn.f32 	%f18, %f17, %f8, %f8;
	fma.rn.f32 	%f19, %f7, 0f3F317218, %f18;
	setp.gt.u32 	%p3, %r18, 2139095039;
	fma.rn.f32 	%f20, %f3, 0f7F800000, 0f7F800000;
	selp.f32 	%f21, %f20, %f19, %p3;
	setp.eq.f32 	%p4, %f3, 0f00000000;
	selp.f32 	%f22, 0fFF800000, %f21, %p4;
	add.s64 	%rd7, %rd4, %rd5;
	st.global.f32 	[%rd7], %f22;
$L__BB1_2:
	ret;

}
	// .globl	_Z15process_kernel3PKfPfi
.visible .entry _Z15process_kernel3PKfPfi(
	.param .u64 .ptr .align 1 _Z15process_kernel3PKfPfi_param_0,
	.param .u64 .ptr .align 1 _Z15process_kernel3PKfPfi_param_1,
	.param .u32 _Z15process_kernel3PKfPfi_param_2
)
{
	.reg .pred 	%p<2>;
	.reg .b32 	%r<18>;
	.reg .b32 	%f<3>;
	.reg .b64 	%rd<8>;

	ld.param.u64 	%rd1, [_Z15process_kernel3PKfPfi_param_0];
	ld.param.u64 	%rd2, [_Z15process_kernel3PKfPfi_param_1];
	ld.param.u32 	%r2, [_Z15process_kernel3PKfPfi_param_2];
	mov.u32 	%r3, %ctaid.z;
	mov.u32 	%r4, %nctaid.y;
	mov.u32 	%r5, %nctaid.x;
	mov.u32 	%r6, %ctaid.y;
	mov.u32 	%r7, %ctaid.x;
	mad.lo.s32 	%r8, %r3, %r4, %r6;
	mad.lo.s32 	%r9, %r8, %r5, %r7;
	mov.u32 	%r10, %tid.z;
	mov.u32 	%r11, %ntid.y;
	mov.u32 	%r12, %ntid.x;
	mov.u32 	%r13, %tid.y;
	mov.u32 	%r14, %tid.x;
	mov.u32 	%r15, %ntid.z;
	mad.lo.s32 	%r16, %r9, %r15, %r10;
	mad.lo.s32 	%r17, %r16, %r11, %r13;
	mad.lo.s32 	%r1, %r17, %r12, %r14;
	setp.ge.s32 	%p1, %r1, %r2;
	@%p1 bra 	$L__BB2_2;
	cvta.to.global.u64 	%rd3, %rd1;
	cvta.to.global.u64 	%rd4, %rd2;
	mul.wide.s32 	%rd5, %r1, 4;
	add.s64 	%rd6, %rd3, %rd5;
	ld.global.f32 	%f1, [%rd6];
	sqrt.rn.f32 	%f2, %f1;
	add.s64 	%rd7, %rd4, %rd5;
	st.global.f32 	[%rd7], %f2;
$L__BB2_2:
	ret;

}


// ===== COMPILED SASS (sm_100) =====

	.target	sm_100

	.elftype	@"ET_EXEC"


//--------------------- .note.nv.tkinfo           --------------------------
	.section	.note.nv.tkinfo,"",@"SHT_NOTE"
	.sectionflags	@"SHF_NOTE_NV_TKINFO"
	.tkinfo
        /*0018*/ 	.word	0x00000002
        /*0030*/ 	.string	""
        /*0030*/ 	.string	"ptxas"
        /*0030*/ 	.string	"Cuda compilation tools, release 13.0, V13.0.88"
        /*0030*/ 	.string	"Build cuda_13.0.r13.0/compiler.36424714_0"
        /*0030*/ 	.string	"-arch sm_100 -m 64 "



//--------------------- .note.nv.cuinfo           --------------------------
	.section	.note.nv.cuinfo,"",@"SHT_NOTE"
	.sectionflags	@"SHF_NOTE_NV_CUINFO"
        /*0018*/ 	.short	0x0002
        /*001a*/ 	.short	0x0064
        /*001c*/ 	.short	0x0082
	.zero		2


//--------------------- .nv.info                  --------------------------
	.section	.nv.info,"",@"SHT_CUDA_INFO"
	.align	4


	//----- nvinfo : EIATTR_REGCOUNT
	.align		4
        /*0000*/ 	.byte	0x04, 0x2f
        /*0002*/ 	.short	(.L_2 - .L_1)
	.align		4
.L_1:
        /*0004*/ 	.word	index@(_Z15process_kernel1PKfS0_Pfi)
        /*0008*/ 	.word	0x00000016


	//----- nvinfo : EIATTR_FRAME_SIZE
	.align		4
.L_2:
        /*000c*/ 	.byte	0x04, 0x11
        /*000e*/ 	.short	(.L_4 - .L_3)
	.align		4
.L_3:
        /*0010*/ 	.word	index@(_Z15process_kernel1PKfS0_Pfi)
        /*0014*/ 	.word	0x00000000


	//----- nvinfo : EIATTR_REGCOUNT
	.align		4
.L_4:
        /*0018*/ 	.byte	0x04, 0x2f
        /*001a*/ 	.short	(.L_6 - .L_5)
	.align		4
.L_5:
        /*001c*/ 	.word	index@(_Z15process_kernel2PKfPfi)
        /*0020*/ 	.word	0x0000000c


	//----- nvinfo : EIATTR_FRAME_SIZE
	.align		4
.L_6:
        /*0024*/ 	.byte	0x04, 0x11
        /*0026*/ 	.short	(.L_8 - .L_7)
	.align		4
.L_7:
        /*0028*/ 	.word	index@(_Z15process_kernel2PKfPfi)
        /*002c*/ 	.word	0x00000000


	//----- nvinfo : EIATTR_REGCOUNT
	.align		4
.L_8:
        /*0030*/ 	.byte	0x04, 0x2f
        /*0032*/ 	.short	(.L_10 - .L_9)
	.align		4
.L_9:
        /*0034*/ 	.word	index@(_Z15process_kernel3PKfPfi)
        /*0038*/ 	.word	0x0000000c


	//----- nvinfo : EIATTR_FRAME_SIZE
	.align		4
.L_10:
        /*003c*/ 	.byte	0x04, 0x11
        /*003e*/ 	.short	(.L_12 - .L_11)
	.align		4
.L_11:
        /*0040*/ 	.word	index@($__internal_0_$__cuda_sm20_sqrt_rn_f32_slowpath)
        /*0044*/ 	.word	0x00000000


	//----- nvinfo : EIATTR_FRAME_SIZE
	.align		4
.L_12:
        /*0048*/ 	.byte	0x04, 0x11
        /*004a*/ 	.short	(.L_14 - .L_13)
	.align		4
.L_13:
        /*004c*/ 	.word	index@(_Z15process_kernel3PKfPfi)
        /*0050*/ 	.word	0x00000000


	//----- nvinfo : EIATTR_MIN_STACK_SIZE
	.align		4
.L_14:
        /*0054*/ 	.byte	0x04, 0x12
        /*0056*/ 	.short	(.L_16 - .L_15)
	.align		4
.L_15:
        /*0058*/ 	.word	index@(_Z15process_kernel3PKfPfi)
        /*005c*/ 	.word	0x00000000


	//----- nvinfo : EIATTR_MIN_STACK_SIZE
	.align		4
.L_16:
        /*0060*/ 	.byte	0x04, 0x12
        /*0062*/ 	.short	(.L_18 - .L_17)
	.align		4
.L_17:
        /*0064*/ 	.word	index@(_Z15process_kernel2PKfPfi)
        /*0068*/ 	.word	0x00000000


	//----- nvinfo : EIATTR_MIN_STACK_SIZE
	.align		4
.L_18:
        /*006c*/ 	.byte	0x04, 0x12
        /*006e*/ 	.short	(.L_20 - .L_19)
	.align		4
.L_19:
        /*0070*/ 	.word	index@(_Z15process_kernel1PKfS0_Pfi)
        /*0074*/ 	.word	0x00000000
.L_20:


//--------------------- .nv.compat                --------------------------
	.section	.nv.compat,"",@"SHT_CUDA_COMPAT_INFO"
	.align	4
        /*0000*/ 	.byte	0x02, 0x09, 0x00, 0x00, 0x02, 0x02, 0x01, 0x00, 0x02, 0x05, 0x05, 0x00, 0x03, 0x07, 0x01, 0x01
        /*0010*/ 	.byte	0x02, 0x03, 0x00, 0x00, 0x02, 0x06, 0x01, 0x00, 0x04, 0x0b, 0x08, 0x00, 0x01, 0x00, 0x00, 0x00
        /*0020*/ 	.byte	0x00, 0x00, 0x00, 0x00


//--------------------- .nv.info._Z15process_kernel3PKfPfi --------------------------
	.section	.nv.info._Z15process_kernel3PKfPfi,"",@"SHT_CUDA_INFO"
	.sectionflags	@""
	.align	4


	//----- nvinfo : EIATTR_CUDA_API_VERSION
	.align		4
        /*0000*/ 	.byte	0x04, 0x37
        /*0002*/ 	.short	(.L_22 - .L_21)
.L_21:
        /*0004*/ 	.word	0x00000082


	//----- nvinfo : EIATTR_KPARAM_INFO
	.align		4
.L_22:
        /*0008*/ 	.byte	0x04, 0x17
        /*000a*/ 	.short	(.L_24 - .L_23)
.L_23:
        /*000c*/ 	.word	0x00000000
        /*0010*/ 	.short	0x0002
        /*0012*/ 	.short	0x0010
        /*0014*/ 	.byte	0x00, 0xf0, 0x11, 0x00


	//----- nvinfo : EIATTR_KPARAM_INFO
	.align		4
.L_24:
        /*0018*/ 	.byte	0x04, 0x17
        /*001a*/ 	.short	(.L_26 - .L_25)
.L_25:
        /*001c*/ 	.word	0x00000000
        /*0020*/ 	.short	0x0001
        /*0022*/ 	.short	0x0008
        /*0024*/ 	.byte	0x00, 0xf5, 0x21, 0x00


	//----- nvinfo : EIATTR_KPARAM_INFO
	.align		4
.L_26:
        /*0028*/ 	.byte	0x04, 0x17
        /*002a*/ 	.short	(.L_28 - .L_27)
.L_27:
        /*002c*/ 	.word	0x00000000
        /*0030*/ 	.short	0x0000
        /*0032*/ 	.short	0x0000
        /*0034*/ 	.byte	0x00, 0xf5, 0x21, 0x00


	//----- nvinfo : EIATTR_SPARSE_MMA_MASK
	.align		4
.L_28:
        /*0038*/ 	.byte	0x03, 0x50
        /*003a*/ 	.short	0x0000


	//----- nvinfo : EIATTR_MAXREG_COUNT
	.align		4
        /*003c*/ 	.byte	0x03, 0x1b
        /*003e*/ 	.short	0x00ff


	//----- nvinfo : EIATTR_MERCURY_ISA_VERSION
	.align		4
        /*0040*/ 	.byte	0x03, 0x5f
        /*0042*/ 	.short	0x0101


	//----- nvinfo : EIATTR_VRC_CTA_INIT_COUNT
	.align		4
        /*0044*/ 	.byte	0x02, 0x4a
	.zero		1
	.zero		1


	//----- nvinfo : EIATTR_EXIT_INSTR_OFFSETS
	.align		4
        /*0048*/ 	.byte	0x04, 0x1c
        /*004a*/ 	.short	(.L_30 - .L_29)


	//   ....[0]....
.L_29:
        /*004c*/ 	.word	0x00000130


	//   ....[1]....
        /*0050*/ 	.word	0x00000280


	//----- nvinfo : EIATTR_CRS_STACK_SIZE
	.align		4
.L_30:
        /*0054*/ 	.byte	0x04, 0x1e
        /*0056*/ 	.short	(.L_32 - .L_31)
.L_31:
        /*0058*/ 	.word	0x00000000


	//----- nvinfo : EIATTR_CBANK_PARAM_SIZE
	.align		4
.L_32:
        /*005c*/ 	.byte	0x03, 0x19
        /*005e*/ 	.short	0x0014


	//----- nvinfo : EIATTR_PARAM_CBANK
	.align		4
        /*0060*/ 	.byte	0x04, 0x0a
        /*0062*/ 	.short	(.L_34 - .L_33)
	.align		4
.L_33:
        /*0064*/ 	.word	index@(.nv.constant0._Z15process_kernel3PKfPfi)
        /*0068*/ 	.short	0x0380
        /*006a*/ 	.short	0x0014


	//----- nvinfo : EIATTR_SW_WAR
	.align		4
.L_34:
        /*006c*/ 	.byte	0x04, 0x36
        /*006e*/ 	.short	(.L_36 - .L_35)
.L_35:
        /*0070*/ 	.word	0x00000008
.L_36:


//--------------------- .nv.info._Z15process_kernel2PKfPfi --------------------------
	.section	.nv.info._Z15process_kernel2PKfPfi,"",@"SHT_CUDA_INFO"
	.sectionflags	@""
	.align	4


	//----- nvinfo : EIATTR_CUDA_API_VERSION
	.align		4
        /*0000*/ 	.byte	0x04, 0x37
        /*0002*/ 	.short	(.L_38 - .L_37)
.L_37:
        /*0004*/ 	.word	0x00000082


	//----- nvinfo : EIATTR_KPARAM_INFO
	.align		4
.L_38:
        /*0008*/ 	.byte	0x04, 0x17
        /*000a*/ 	.short	(.L_40 - .L_39)
.L_39:
        /*000c*/ 	.word	0x00000000
        /*0010*/ 	.short	0x0002
        /*0012*/ 	.short	0x0010
        /*0014*/ 	.byte	0x00, 0xf0, 0x11, 0x00


	//----- nvinfo : EIATTR_KPARAM_INFO
	.align		4
.L_40:
        /*0018*/ 	.byte	0x04, 0x17
        /*001a*/ 	.short	(.L_42 - .L_41)
.L_41:
        /*001c*/ 	.word	0x00000000
        /*0020*/ 	.short	0x0001
        /*0022*/ 	.short	0x0008
        /*0024*/ 	.byte	0x00, 0xf5, 0x21, 0x00


	//----- nvinfo : EIATTR_KPARAM_INFO
	.align		4
.L_42:
        /*0028*/ 	.byte	0x04, 0x17
        /*002a*/ 	.short	(.L_44 - .L_43)
.L_43:
        /*002c*/ 	.word	0x00000000
        /*0030*/ 	.short	0x0000
        /*0032*/ 	.short	0x0000
        /*0034*/ 	.byte	0x00, 0xf5, 0x21, 0x00


	//----- nvinfo : EIATTR_SPARSE_MMA_MASK
	.align		4
.L_44:
        /*0038*/ 	.byte	0x03, 0x50
        /*003a*/ 	.short	0x0000


	//----- nvinfo : EIATTR_MAXREG_COUNT
	.align		4
        /*003c*/ 	.byte	0x03, 0x1b
        /*003e*/ 	.short	0x00ff


	//----- nvinfo : EIATTR_MERCURY_ISA_VERSION
	.align		4
        /*0040*/ 	.byte	0x03, 0x5f
        /*0042*/ 	.short	0x0101


	//----- nvinfo : EIATTR_VRC_CTA_INIT_COUNT
	.align		4
        /*0044*/ 	.byte	0x02, 0x4a
	.zero		1
	.zero		1


	//----- nvinfo : EIATTR_EXIT_INSTR_OFFSETS
	.align		4
        /*0048*/ 	.byte	0x04, 0x1c
        /*004a*/ 	.short	(.L_46 - .L_45)


	//   ....[0]....
.L_45:
        /*004c*/ 	.word	0x00000130


	//   ....[1]....
        /*0050*/ 	.word	0x00000350


	//----- nvinfo : EIATTR_CBANK_PARAM_SIZE
	.align		4
.L_46:
        /*0054*/ 	.byte	0x03, 0x19
        /*0056*/ 	.short	0x0014


	//----- nvinfo : EIATTR_PARAM_CBANK
	.align		4
        /*0058*/ 	.byte	0x04, 0x0a
        /*005a*/ 	.short	(.L_48 - .L_47)
	.align		4
.L_47:
        /*005c*/ 	.word	index@(.nv.constant0._Z15process_kernel2PKfPfi)
        /*0060*/ 	.short	0x0380
        /*0062*/ 	.short	0x0014


	//----- nvinfo : EIATTR_SW_WAR
	.align		4
.L_48:
        /*0064*/ 	.byte	0x04, 0x36
        /*0066*/ 	.short	(.L_50 - .L_49)
.L_49:
        /*0068*/ 	.word	0x00000008
.L_50:


//--------------------- .nv.info._Z15process_kernel1PKfS0_Pfi --------------------------
	.section	.nv.info._Z15process_kernel1PKfS0_Pfi,"",@"SHT_CUDA_INFO"
	.sectionflags	@""
	.align	4


	//----- nvinfo : EIATTR_CUDA_API_VERSION
	.align		4
        /*0000*/ 	.byte	0x04, 0x37
        /*0002*/ 	.short	(.L_52 - .L_51)
.L_51:
        /*0004*/ 	.word	0x00000082


	//----- nvinfo : EIATTR_KPARAM_INFO
	.align		4
.L_52:
        /*0008*/ 	.byte	0x04, 0x17
        /*000a*/ 	.short	(.L_54 - .L_53)
.L_53:
        /*000c*/ 	.word	0x00000000
        /*0010*/ 	.short	0x0003
        /*0012*/ 	.short	0x0018
        /*0014*/ 	.byte	0x00, 0xf0, 0x11, 0x00


	//----- nvinfo : EIATTR_KPARAM_INFO
	.align		4
.L_54:
        /*0018*/ 	.byte	0x04, 0x17
        /*001a*/ 	.short	(.L_56 - .L_55)
.L_55:
        /*001c*/ 	.word	0x00000000
        /*0020*/ 	.short	0x0002
        /*0022*/ 	.short	0x0010
        /*0024*/ 	.byte	0x00, 0xf5, 0x21, 0x00


	//----- nvinfo : EIATTR_KPARAM_INFO
	.align		4
.L_56:
        /*0028*/ 	.byte	0x04, 0x17
        /*002a*/ 	.short	(.L_58 - .L_57)
.L_57:
        /*002c*/ 	.word	0x00000000
        /*0030*/ 	.short	0x0001
        /*0032*/ 	.short	0x0008
        /*0034*/ 	.byte	0x00, 0xf5, 0x21, 0x00


	//----- nvinfo : EIATTR_KPARAM_INFO
	.align		4
.L_58:
        /*0038*/ 	.byte	0x04, 0x17
        /*003a*/ 	.short	(.L_60 - .L_59)
.L_59:
        /*003c*/ 	.word	0x00000000
        /*0040*/ 	.short	0x0000
        /*0042*/ 	.short	0x0000
        /*0044*/ 	.byte	0x00, 0xf5, 0x21, 0x00


	//----- nvinfo : EIATTR_SPARSE_MMA_MASK
	.align		4
.L_60:
        /*0048*/ 	.byte	0x03, 0x50
        /*004a*/ 	.short	0x0000


	//----- nvinfo : EIATTR_MAXREG_COUNT
	.align		4
        /*004c*/ 	.byte	0x03, 0x1b
        /*004e*/ 	.short	0x00ff


	//----- nvinfo : EIATTR_MERCURY_ISA_VERSION
	.align		4
        /*0050*/ 	.byte	0x03, 0x5f
        /*0052*/ 	.short	0x0101


	//----- nvinfo : EIATTR_VRC_CTA_INIT_COUNT
	.align		4
        /*0054*/ 	.byte	0x02, 0x4a
	.zero		1
	.zero		1


	//----- nvinfo : EIATTR_EXIT_INSTR_OFFSETS
	.align		4
        /*0058*/ 	.byte	0x04, 0x1c
        /*005a*/ 	.short	(.L_62 - .L_61)


	//   ....[0]....
.L_61:
        /*005c*/ 	.word	0x00000130


	//   ....[1]....
        /*0060*/ 	.word	0x00001140


	//----- nvinfo : EIATTR_CRS_STACK_SIZE
	.align		4
.L_62:
        /*0064*/ 	.byte	0x04, 0x1e
        /*0066*/ 	.short	(.L_64 - .L_63)
.L_63:
        /*0068*/ 	.word	0x00000000


	//----- nvinfo : EIATTR_CBANK_PARAM_SIZE
	.align		4
.L_64:
        /*006c*/ 	.byte	0x03, 0x19
        /*006e*/ 	.short	0x001c


	//----- nvinfo : EIATTR_PARAM_CBANK
	.align		4
        /*0070*/ 	.byte	0x04, 0x0a
        /*0072*/ 	.short	(.L_66 - .L_65)
	.align		4
.L_65:
        /*0074*/ 	.word	index@(.nv.constant0._Z15process_kernel1PKfS0_Pfi)
        /*0078*/ 	.short	0x0380
        /*007a*/ 	.short	0x001c


	//----- nvinfo : EIATTR_SW_WAR
	.align		4
.L_66:
        /*007c*/ 	.byte	0x04, 0x36
        /*007e*/ 	.short	(.L_68 - .L_67)
.L_67:
        /*0080*/ 	.word	0x00000008
.L_68:


//--------------------- .nv.callgraph             --------------------------
	.section	.nv.callgraph,"",@"SHT_CUDA_CALLGRAPH"
	.align	4
	.sectionentsize	8
	.align		4
        /*0000*/ 	.word	0x00000000
	.align		4
        /*0004*/ 	.word	0xffffffff
	.align		4
        /*0008*/ 	.word	0x00000000
	.align		4
        /*000c*/ 	.word	0xfffffffe
	.align		4
        /*0010*/ 	.word	0x00000000
	.align		4
        /*0014*/ 	.word	0xfffffffd
	.align		4
        /*0018*/ 	.word	0x00000000
	.align		4
        /*001c*/ 	.word	0xfffffffc


//--------------------- .nv.constant4             --------------------------
	.section	.nv.constant4,"a",@progbits
	.align	8
	.align		8
.nv.constant4:
        /*0000*/ 	.dword	__cudart_i2opi_f


//--------------------- .text._Z15process_kernel3PKfPfi --------------------------
	.section	.text._Z15process_kernel3PKfPfi,"ax",@progbits
	.align	128
        .global         _Z15process_kernel3PKfPfi
        .type           _Z15process_kernel3PKfPfi,@function
        .size           _Z15process_kernel3PKfPfi,(.L_x_17 - _Z15process_kernel3PKfPfi)
        .other          _Z15process_kernel3PKfPfi,@"STO_CUDA_ENTRY STV_DEFAULT"
_Z15process_kernel3PKfPfi:
.text._Z15process_kernel3PKfPfi:
[----:B------:R-:W-:Y:S08]  /*0000*/  LDC R1, c[0x0][0x37c] ;  /* 0x0000df00ff017b82 */ /* 0x000ff00000000800 */
[----:B------:R-:W-:Y:S01]  /*0010*/  S2UR UR4, SR_CTAID.Z ;  /* 0x00000000000479c3 */ /* 0x000fe20000002700 */
[----:B------:R-:W0:Y:S01]  /*0020*/  S2R R0, SR_TID.Z ;  /* 0x0000000000007919 */ /* 0x000e220000002300 */
[----:B------:R-:W1:Y:S01]  /*0030*/  LDCU UR5, c[0x0][0x374] ;  /* 0x00006e80ff0577ac */ /* 0x000e620008000800 */
[----:B------:R-:W2:Y:S01]  /*0040*/  S2R R3, SR_TID.Y ;  /* 0x0000000000037919 */ /* 0x000ea20000002200 */
[----:B------:R-:W3:Y:S04]  /*0050*/  LDCU UR6, c[0x0][0x370] ;  /* 0x00006e00ff0677ac */ /* 0x000ee80008000800 */
[----:B------:R-:W1:Y:S01]  /*0060*/  S2UR UR7, SR_CTAID.Y ;  /* 0x00000000000779c3 */ /* 0x000e620000002600 */
[----:B------:R-:W4:Y:S01]  /*0070*/  S2R R5, SR_TID.X ;  /* 0x0000000000057919 */ /* 0x000f220000002100 */
[----:B------:R-:W2:Y:S01]  /*0080*/  LDCU UR9, c[0x0][0x364] ;  /* 0x00006c80ff0977ac */ /* 0x000ea20008000800 */
[----:B------:R-:W4:Y:S05]  /*0090*/  LDCU UR10, c[0x0][0x360] ;  /* 0x00006c00ff0a77ac */ /* 0x000f2a0008000800 */
[----:B------:R-:W3:Y:S08]  /*00a0*/  S2UR UR8, SR_CTAID.X ;  /* 0x00000000000879c3 */ /* 0x000ef00000002500 */
[----:B------:R-:W0:Y:S01]  /*00b0*/  LDC R7, c[0x0][0x368] ;  /* 0x0000da00ff077b82 */ /* 0x000e220000000800 */
[----:B-1----:R-:W-:Y:S01]  /*00c0*/  UIMAD UR4, UR4, UR5, UR7 ;  /* 0x00000005040472a4 */ /* 0x002fe2000f8e0207 */
[----:B------:R-:W1:Y:S03]  /*00d0*/  LDCU UR5, c[0x0][0x390] ;  /* 0x00007200ff0577ac */ /* 0x000e660008000800 */
[----:B---3--:R-:W-:-:S06]  /*00e0*/  UIMAD UR4, UR4, UR6, UR8 ;  /* 0x00000006040472a4 */ /* 0x008fcc000f8e0208 */
[----:B0-----:R-:W-:-:S04]  /*00f0*/  IMAD R0, R7, UR4, R0 ;  /* 0x0000000407007c24 */ /* 0x001fc8000f8e0200 */
[----:B--2---:R-:W-:-:S04]  /*0100*/  IMAD R0, R0, UR9, R3 ;  /* 0x0000000900007c24 */ /* 0x004fc8000f8e0203 */
[----:B----4-:R-:W-:-:S05]  /*0110*/  IMAD R5, R0, UR10, R5 ;  /* 0x0000000a00057c24 */ /* 0x010fca000f8e0205 */
[----:B-1----:R-:W-:-:S13]  /*0120*/  ISETP.GE.AND P0, PT, R5, UR5, PT ;  /* 0x0000000505007c0c */ /* 0x002fda000bf06270 */
[----:B------:R-:W-:Y:S05]  /*0130*/  @P0 EXIT ;  /* 0x000000000000094d */ /* 0x000fea0003800000 */
[----:B------:R-:W0:Y:S01]  /*0140*/  LDC.64 R2, c[0x0][0x380] ;  /* 0x0000e000ff027b82 */ /* 0x000e220000000a00 */
[----:B------:R-:W1:Y:S01]  /*0150*/  LDCU.64 UR4, c[0x0][0x358] ;  /* 0x00006b00ff0477ac */ /* 0x000e620008000a00 */
[----:B0-----:R-:W-:-:S05]  /*0160*/  IMAD.WIDE R2, R5, 0x4, R2 ;  /* 0x0000000405027825 */ /* 0x001fca00078e0202 */
[----:B-1----:R-:W2:Y:S01]  /*0170*/  LDG.E R0, desc[UR4][R2.64] ;  /* 0x0000000402007981 */ /* 0x002ea2000c1e1900 */
[----:B------:R-:W-:Y:S01]  /*0180*/  BSSY.RECONVERGENT B0, `(.L_x_0) ;  /* 0x000000c000007945 */ /* 0x000fe20003800200 */
[----:B--2---:R-:W-:Y:S01]  /*0190*/  IADD3 R4, PT, PT, R0, -0xd000000, RZ ;  /* 0xf300000000047810 */ /* 0x004fe20007ffe0ff */
[----:B------:R0:W1:Y:S03]  /*01a0*/  MUFU.RSQ R7, R0 ;  /* 0x0000000000077308 */ /* 0x0000660000001400 */
[----:B------:R-:W-:-:S13]  /*01b0*/  ISETP.GT.U32.AND P0, PT, R4, 0x727fffff, PT ;  /* 0x727fffff0400780c */ /* 0x000fda0003f04070 */
[----:B0-----:R-:W-:Y:S05]  /*01c0*/  @!P0 BRA `(.L_x_1) ;  /* 0x00000000000c8947 */ /* 0x001fea0003800000 */
[----:B------:R-:W-:-:S07]  /*01d0*/  MOV R9, 0x1f0 ;  /* 0x000001f000097802 */ /* 0x000fce0000000f00 */
[----:B-1----:R-:W-:Y:S05]  /*01e0*/  CALL.REL.NOINC `($__internal_0_$__cuda_sm20_sqrt_rn_f32_slowpath) ;  /* 0x0000000000287944 */ /* 0x002fea0003c00000 */
[----:B------:R-:W-:Y:S05]  /*01f0*/  BRA `(.L_x_2) ;  /* 0x0000000000107947 */ /* 0x000fea0003800000 */
.L_x_1:
[----:B-1----:R-:W-:Y:S01]  /*0200*/  FMUL.FTZ R3, R0, R7 ;  /* 0x0000000700037220 */ /* 0x002fe20000410000 */
[----:B------:R-:W-:-:S03]  /*0210*/  FMUL.FTZ R7, R7, 0.5 ;  /* 0x3f00000007077820 */ /* 0x000fc60000410000 */
[----:B------:R-:W-:-:S04]  /*0220*/  FFMA R0, -R3, R3, R0 ;  /* 0x0000000303007223 */ /* 0x000fc80000000100 */
[----:B------:R-:W-:-:S07]  /*0230*/  FFMA R7, R0, R7, R3 ;  /* 0x0000000700077223 */ /* 0x000fce0000000003 */
.L_x_2:
[----:B------:R-:W-:Y:S05]  /*0240*/  BSYNC.RECONVERGENT B0 ;  /* 0x0000000000007941 */ /* 0x000fea0003800200 */
.L_x_0:
[----:B------:R-:W0:Y:S02]  /*0250*/  LDC.64 R2, c[0x0][0x388] ;  /* 0x0000e200ff027b82 */ /* 0x000e240000000a00 */
[----:B0-----:R-:W-:-:S05]  /*0260*/  IMAD.WIDE R2, R5, 0x4, R2 ;  /* 0x0000000405027825 */ /* 0x001fca00078e0202 */
[----:B------:R-:W-:Y:S01]  /*0270*/  STG.E desc[UR4][R2.64], R7 ;  /* 0x0000000702007986 */ /* 0x000fe2000c101904 */
[----:B------:R-:W-:Y:S05]  /*0280*/  EXIT ;  /* 0x000000000000794d */ /* 0x000fea0003800000 */
        .weak           $__internal_0_$__cuda_sm20_sqrt_rn_f32_slowpath
        .type           $__internal_0_$__cuda_sm20_sqrt_rn_f32_slowpath,@function
        .size           $__internal_0_$__cuda_sm20_sqrt_rn_f32_slowpath,(.L_x_17 - $__internal_0_$__cuda_sm20_sqrt_rn_f32_slowpath)
$__internal_0_$__cuda_sm20_sqrt_rn_f32_slowpath:
[----:B------:R-:W-:-:S13]  /*0290*/  LOP3.LUT P0, RZ, R0, 0x7fffffff, RZ, 0xc0, !PT ;  /* 0x7fffffff00ff7812 */ /* 0x000fda000780c0ff */
[----:B------:R-:W-:Y:S01]  /*02a0*/  @!P0 MOV R2, R0 ;  /* 0x0000000000028202 */ /* 0x000fe20000000f00 */
[----:B------:R-:W-:Y:S06]  /*02b0*/  @!P0 BRA `(.L_x_3) ;  /* 0x0000000000408947 */ /* 0x000fec0003800000 */
[----:B------:R-:W-:-:S13]  /*02c0*/  FSETP.GEU.FTZ.AND P0, PT, R0, RZ, PT ;  /* 0x000000ff0000720b */ /* 0x000fda0003f1e000 */
[----:B------:R-:W-:Y:S01]  /*02d0*/  @!P0 MOV R2, 0x7fffffff ;  /* 0x7fffffff00028802 */ /* 0x000fe20000000f00 */
[----:B------:R-:W-:Y:S06]  /*02e0*/  @!P0 BRA `(.L_x_3) ;  /* 0x0000000000348947 */ /* 0x000fec0003800000 */
[----:B------:R-:W-:-:S13]  /*02f0*/  FSETP.GTU.FTZ.AND P0, PT, |R0|, +INF , PT ;  /* 0x7f8000000000780b */ /* 0x000fda0003f1c200 */
[----:B------:R-:W-:Y:S01]  /*0300*/  @P0 FADD.FTZ R2, R0, 1 ;  /* 0x3f80000000020421 */ /* 0x000fe20000010000 */
[----:B------:R-:W-:Y:S06]  /*0310*/  @P0 BRA `(.L_x_3) ;  /* 0x0000000000280947 */ /* 0x000fec0003800000 */
[----:B------:R-:W-:-:S13]  /*0320*/  FSETP.NEU.FTZ.AND P0, PT, |R0|, +INF , PT ;  /* 0x7f8000000000780b */ /* 0x000fda0003f1d200 */
[----:B------:R-:W-:-:S04]  /*0330*/  @P0 FFMA R3, R0, 1.84467440737095516160e+19, RZ ;  /* 0x5f80000000030823 */ /* 0x000fc800000000ff */
[----:B------:R-:W0:Y:S02]  /*0340*/  @P0 MUFU.RSQ R2, R3 ;  /* 0x0000000300020308 */ /* 0x000e240000001400 */
[----:B0-----:R-:W-:Y:S01]  /*0350*/  @P0 FMUL.FTZ R4, R3, R2 ;  /* 0x0000000203040220 */ /* 0x001fe20000410000 */
[----:B------:R-:W-:Y:S01]  /*0360*/  @P0 FMUL.FTZ R8, R2, 0.5 ;  /* 0x3f00000002080820 */ /* 0x000fe20000410000 */
[----:B------:R-:W-:Y:S02]  /*0370*/  @!P0 MOV R2, R0 ;  /* 0x0000000000028202 */ /* 0x000fe40000000f00 */
[----:B------:R-:W-:-:S04]  /*0380*/  @P0 FADD.FTZ R6, -R4, -RZ ;  /* 0x800000ff04060221 */ /* 0x000fc80000010100 */
[----:B------:R-:W-:-:S04]  /*0390*/  @P0 FFMA R7, R4, R6, R3 ;  /* 0x0000000604070223 */ /* 0x000fc80000000003 */
[----:B------:R-:W-:-:S04]  /*03a0*/  @P0 FFMA R7, R7, R8, R4 ;  /* 0x0000000807070223 */ /* 0x000fc80000000004 */
[----:B------:R-:W-:-:S07]  /*03b0*/  @P0 FMUL.FTZ R2, R7, 2.3283064365386962891e-10 ;  /* 0x2f80000007020820 */ /* 0x000fce0000410000 */
.L_x_3:
[----:B------:R-:W-:Y:S01]  /*03c0*/  HFMA2 R3, -RZ, RZ, 0, 0 ;  /* 0x00000000ff037431 */ /* 0x000fe200000001ff */
[----:B------:R-:W-:Y:S02]  /*03d0*/  MOV R7, R2 ;  /* 0x0000000200077202 */ /* 0x000fe40000000f00 */
[----:B------:R-:W-:-:S04]  /*03e0*/  MOV R2, R9 ;  /* 0x0000000900027202 */ /* 0x000fc80000000f00 */
[----:B------:R-:W-:Y:S05]  /*03f0*/  RET.REL.NODEC R2 `(_Z15process_kernel3PKfPfi) ;  /* 0xfffffffc02007950 */ /* 0x000fea0003c3ffff */
.L_x_4:
[----:B------:R-:W-:-:S00]  /*0400*/  BRA `(.L_x_4) ;  /* 0xfffffffc00fc7947 */ /* 0x000fc0000383ffff */
[----:B------:R-:W-:-:S00]  /*0410*/  NOP ;  /* 0x0000000000007918 */ /* 0x000fc00000000000 */
        /* <DEDUP_REMOVED lines=14> */
.L_x_17:


//--------------------- .text._Z15process_kernel2PKfPfi --------------------------
	.section	.text._Z15process_kernel2PKfPfi,"ax",@progbits
	.align	128
        .global         _Z15process_kernel2PKfPfi
        .type           _Z15process_kernel2PKfPfi,@function
        .size           _Z15process_kernel2PKfPfi,(.L_x_19 - _Z15process_kernel2PKfPfi)
        .other          _Z15process_kernel2PKfPfi,@"STO_CUDA_ENTRY STV_DEFAULT"
_Z15process_kernel2PKfPfi:
.text._Z15process_kernel2PKfPfi:
        /* <DEDUP_REMOVED lines=23> */
[----:B-1----:R0:W2:Y:S01]  /*0170*/  LDG.E R0, desc[UR4][R2.64] ;  /* 0x0000000402007981 */ /* 0x0020a2000c1e1900 */
[----:B------:R-:W-:Y:S01]  /*0180*/  HFMA2 R9, -RZ, RZ, 1.5048828125, 33.21875 ;  /* 0x3e055027ff097431 */ /* 0x000fe200000001ff */
[----:B0-----:R-:W0:Y:S02]  /*0190*/  LDC.64 R2, c[0x0][0x388] ;  /* 0x0000e200ff027b82 */ /* 0x001e240000000a00 */
[----:B0-----:R-:W-:Y:S01]  /*01a0*/  IMAD.WIDE R2, R5, 0x4, R2 ;  /* 0x0000000405027825 */ /* 0x001fe200078e0202 */
[----:B--2---:R-:W-:-:S13]  /*01b0*/  FSETP.GEU.AND P0, PT, R0, 1.175494350822287508e-38, PT ;  /* 0x008000000000780b */ /* 0x004fda0003f0e000 */
[----:B------:R-:W-:-:S05]  /*01c0*/  @!P0 FMUL R0, R0, 8388608 ;  /* 0x4b00000000008820 */ /* 0x000fca0000400000 */
[----:B------:R-:W-:-:S04]  /*01d0*/  IADD3 R4, PT, PT, R0, -0x3f2aaaab, RZ ;  /* 0xc0d5555500047810 */ /* 0x000fc80007ffe0ff */
[----:B------:R-:W-:-:S04]  /*01e0*/  LOP3.LUT R7, R4, 0xff800000, RZ, 0xc0, !PT ;  /* 0xff80000004077812 */ /* 0x000fc800078ec0ff */
[-C--:B------:R-:W-:Y:S02]  /*01f0*/  IADD3 R4, PT, PT, R0, -R7.reuse, RZ ;  /* 0x8000000700047210 */ /* 0x080fe40007ffe0ff */
[----:B------:R-:W-:-:S03]  /*0200*/  I2FP.F32.S32 R7, R7 ;  /* 0x0000000700077245 */ /* 0x000fc60000201400 */
[----:B------:R-:W-:Y:S01]  /*0210*/  FADD R6, R4, -1 ;  /* 0xbf80000004067421 */ /* 0x000fe20000000000 */
[----:B------:R-:W-:Y:S02]  /*0220*/  FSEL R4, RZ, -23, P0 ;  /* 0xc1b80000ff047808 */ /* 0x000fe40000000000 */
[----:B------:R-:W-:Y:S01]  /*0230*/  ISETP.GT.U32.AND P0, PT, R0, 0x7f7fffff, PT ;  /* 0x7f7fffff0000780c */ /* 0x000fe20003f04070 */
[C---:B------:R-:W-:Y:S02]  /*0240*/  FFMA R9, R6.reuse, -R9, 0.14084610342979431152 ;  /* 0x3e1039f606097423 */ /* 0x040fe40000000809 */
[----:B------:R-:W-:Y:S01]  /*0250*/  FFMA R4, R7, 1.1920928955078125e-07, R4 ;  /* 0x3400000007047823 */ /* 0x000fe20000000004 */
[----:B------:R-:W-:Y:S01]  /*0260*/  MOV R7, 0x7f800000 ;  /* 0x7f80000000077802 */ /* 0x000fe20000000f00 */
[----:B------:R-:W-:-:S04]  /*0270*/  FFMA R9, R6, R9, -0.12148627638816833496 ;  /* 0xbdf8cdcc06097423 */ /* 0x000fc80000000009 */
[----:B------:R-:W-:-:S04]  /*0280*/  FFMA R9, R6, R9, 0.13980610668659210205 ;  /* 0x3e0f295506097423 */ /* 0x000fc80000000009 */
[----:B------:R-:W-:-:S04]  /*0290*/  FFMA R9, R6, R9, -0.16684235632419586182 ;  /* 0xbe2ad8b906097423 */ /* 0x000fc80000000009 */
[----:B------:R-:W-:-:S04]  /*02a0*/  FFMA R9, R6, R9, 0.20012299716472625732 ;  /* 0x3e4ced0b06097423 */ /* 0x000fc80000000009 */
[----:B------:R-:W-:-:S04]  /*02b0*/  FFMA R9, R6, R9, -0.24999669194221496582 ;  /* 0xbe7fff2206097423 */ /* 0x000fc80000000009 */
[----:B------:R-:W-:-:S04]  /*02c0*/  FFMA R9, R6, R9, 0.33333182334899902344 ;  /* 0x3eaaaa7806097423 */ /* 0x000fc80000000009 */
[----:B------:R-:W-:-:S04]  /*02d0*/  FFMA R9, R6, R9, -0.5 ;  /* 0xbf00000006097423 */ /* 0x000fc80000000009 */
[----:B------:R-:W-:-:S04]  /*02e0*/  FMUL R9, R6, R9 ;  /* 0x0000000906097220 */ /* 0x000fc80000400000 */
[----:B------:R-:W-:-:S04]  /*02f0*/  FFMA R9, R6, R9, R6 ;  /* 0x0000000906097223 */ /* 0x000fc80000000006 */
[----:B------:R-:W-:Y:S01]  /*0300*/  FFMA R4, R4, 0.69314718246459960938, R9 ;  /* 0x3f31721804047823 */ /* 0x000fe20000000009 */
[C---:B------:R-:W-:Y:S01]  /*0310*/  @P0 FFMA R4, R0.reuse, R7, +INF ;  /* 0x7f80000000040423 */ /* 0x040fe20000000007 */
[----:B------:R-:W-:-:S04]  /*0320*/  FSETP.NEU.AND P0, PT, R0, RZ, PT ;  /* 0x000000ff0000720b */ /* 0x000fc80003f0d000 */
[----:B------:R-:W-:-:S05]  /*0330*/  FSEL R5, R4, -INF , P0 ;  /* 0xff80000004057808 */ /* 0x000fca0000000000 */
[----:B------:R-:W-:Y:S01]  /*0340*/  STG.E desc[UR4][R2.64], R5 ;  /* 0x0000000502007986 */ /* 0x000fe2000c101904 */
[----:B------:R-:W-:Y:S05]  /*0350*/  EXIT ;  /* 0x000000000000794d */ /* 0x000fea0003800000 */
.L_x_5:
        /* <DEDUP_REMOVED lines=10> */
.L_x_19:


//--------------------- .text._Z15process_kernel1PKfS0_Pfi --------------------------
	.section	.text._Z15process_kernel1PKfS0_Pfi,"ax",@progbits
	.align	128
        .global         _Z15process_kernel1PKfS0_Pfi
        .type           _Z15process_kernel1PKfS0_Pfi,@function
        .size           _Z15process_kernel1PKfS0_Pfi,(.L_x_20 - _Z15process_kernel1PKfS0_Pfi)
        .other          _Z15process_kernel1PKfS0_Pfi,@"STO_CUDA_ENTRY STV_DEFAULT"
_Z15process_kernel1PKfS0_Pfi:
.text._Z15process_kernel1PKfS0_Pfi:
        /* <DEDUP_REMOVED lines=25> */
[C---:B--2---:R-:W-:Y:S01]  /*0190*/  FMUL R6, R0.reuse, 0.63661974668502807617 ;  /* 0x3f22f98300067820 */ /* 0x044fe20000400000 */
[----:B------:R-:W-:-:S05]  /*01a0*/  FSETP.GE.AND P0, PT, |R0|, 105615, PT ;  /* 0x47ce47800000780b */ /* 0x000fca0003f06200 */
[----:B------:R-:W0:Y:S02]  /*01b0*/  F2I.NTZ R6, R6 ;  /* 0x0000000600067305 */ /* 0x000e240000203100 */
[----:B0-----:R-:W-:-:S05]  /*01c0*/  I2FP.F32.S32 R3, R6 ;  /* 0x0000000600037245 */ /* 0x001fca0000201400 */
[----:B------:R-:W-:-:S04]  /*01d0*/  FFMA R8, R3, -1.5707962512969970703, R0 ;  /* 0xbfc90fda03087823 */ /* 0x000fc80000000000 */
[----:B------:R-:W-:-:S04]  /*01e0*/  FFMA R8, R3, -7.5497894158615963534e-08, R8 ;  /* 0xb3a2216803087823 */ /* 0x000fc80000000008 */
[----:B------:R-:W-:Y:S01]  /*01f0*/  FFMA R15, R3, -5.3903029534742383927e-15, R8 ;  /* 0xa7c234c5030f7823 */ /* 0x000fe20000000008 */
[----:B------:R-:W-:Y:S06]  /*0200*/  @!P0 BRA `(.L_x_7) ;  /* 0x0000000400808947 */ /* 0x000fec0003800000 */
[----:B------:R-:W-:-:S13]  /*0210*/  FSETP.NEU.AND P0, PT, |R0|, +INF , PT ;  /* 0x7f8000000000780b */ /* 0x000fda0003f0d200 */
[----:B------:R-:W-:Y:S01]  /*0220*/  @!P0 FMUL R15, RZ, R0 ;  /* 0x00000000ff0f8220 */ /* 0x000fe20000400000 */
[----:B------:R-:W-:Y:S01]  /*0230*/  @!P0 IMAD.MOV.U32 R6, RZ, RZ, RZ ;  /* 0x000000ffff068224 */ /* 0x000fe200078e00ff */
[----:B------:R-:W-:Y:S06]  /*0240*/  @!P0 BRA `(.L_x_7) ;  /* 0x0000000400708947 */ /* 0x000fec0003800000 */
[----:B------:R-:W-:Y:S01]  /*0250*/  IMAD.SHL.U32 R3, R0, 0x100, RZ ;  /* 0x0000010000037824 */ /* 0x000fe200078e00ff */
[----:B------:R-:W0:Y:S01]  /*0260*/  LDCU.64 UR8, c[0x4][URZ] ;  /* 0x01000000ff0877ac */ /* 0x000e220008000a00 */
[----:B------:R-:W-:Y:S02]  /*0270*/  IMAD.MOV.U32 R9, RZ, RZ, RZ ;  /* 0x000000ffff097224 */ /* 0x000fe400078e00ff */
[----:B------:R-:W-:Y:S01]  /*0280*/  IMAD.MOV.U32 R15, RZ, RZ, RZ ;  /* 0x000000ffff0f7224 */ /* 0x000fe200078e00ff */
[----:B------:R-:W-:Y:S01]  /*0290*/  LOP3.LUT R8, R3, 0x80000000, RZ, 0xfc, !PT ;  /* 0x8000000003087812 */ /* 0x000fe200078efcff */
[----:B------:R-:W-:Y:S01]  /*02a0*/  UMOV UR5, URZ ;  /* 0x000000ff00057c82 */ /* 0x000fe20008000000 */
[----:B------:R-:W-:-:S05]  /*02b0*/  UMOV UR4, URZ ;  /* 0x000000ff00047c82 */ /* 0x000fca0008000000 */
.L_x_8:
[----:B0-----:R-:W-:Y:S01]  /*02c0*/  IMAD.U32 R6, RZ, RZ, UR8 ;  /* 0x00000008ff067e24 */ /* 0x001fe2000f8e00ff */
[----:B------:R-:W-:-:S05]  /*02d0*/  MOV R7, UR9 ;  /* 0x0000000900077c02 */ /* 0x000fca0008000f00 */
[----:B------:R-:W2:Y:S01]  /*02e0*/  LDG.E.CONSTANT R5, desc[UR6][R6.64] ;  /* 0x0000000606057981 */ /* 0x000ea2000c1e9900 */
[----:B------:R-:W-:Y:S01]  /*02f0*/  UIADD3 UR4, UPT, UPT, UR4, 0x1, URZ ;  /* 0x0000000104047890 */ /* 0x000fe2000fffe0ff */
[C---:B------:R-:W-:Y:S01]  /*0300*/  ISETP.EQ.AND P0, PT, R15.reuse, RZ, PT ;  /* 0x000000ff0f00720c */ /* 0x040fe20003f02270 */
[----:B------:R-:W-:Y:S01]  /*0310*/  UIADD3 UR8, UP1, UPT, UR8, 0x4, URZ ;  /* 0x0000000408087890 */ /* 0x000fe2000ff3e0ff */
[C---:B------:R-:W-:Y:S01]  /*0320*/  ISETP.EQ.AND P1, PT, R15.reuse, 0x4, PT ;  /* 0x000000040f00780c */ /* 0x040fe20003f22270 */
[----:B------:R-:W-:Y:S01]  /*0330*/  UISETP.NE.AND UP0, UPT, UR4, 0x6, UPT ;  /* 0x000000060400788c */ /* 0x000fe2000bf05270 */
[C---:B------:R-:W-:Y:S01]  /*0340*/  ISETP.EQ.AND P2, PT, R15.reuse, 0x8, PT ;  /* 0x000000080f00780c */ /* 0x040fe20003f42270 */
[----:B------:R-:W-:Y:S01]  /*0350*/  UIADD3.X UR9, UPT, UPT, URZ, UR9, URZ, UP1, !UPT ;  /* 0x00000009ff097290 */ /* 0x000fe20008ffe4ff */
[C---:B------:R-:W-:Y:S02]  /*0360*/  ISETP.EQ.AND P3, PT, R15.reuse, 0xc, PT ;  /* 0x0000000c0f00780c */ /* 0x040fe40003f62270 */
[----:B------:R-:W-:-:S02]  /*0370*/  ISETP.EQ.AND P4, PT, R15, 0x10, PT ;  /* 0x000000100f00780c */ /* 0x000fc40003f82270 */
[C---:B------:R-:W-:Y:S01]  /*0380*/  ISETP.EQ.AND P5, PT, R15.reuse, 0x14, PT ;  /* 0x000000140f00780c */ /* 0x040fe20003fa2270 */
[----:B------:R-:W-:Y:S02]  /*0390*/  VIADD R15, R15, 0x4 ;  /* 0x000000040f0f7836 */ /* 0x000fe40000000000 */
[----:B--2---:R-:W-:-:S03]  /*03a0*/  IMAD.WIDE.U32 R4, R5, R8, RZ ;  /* 0x0000000805047225 */ /* 0x004fc600078e00ff */
[----:B------:R-:W-:-:S04]  /*03b0*/  IADD3 R4, P6, PT, R4, R9, RZ ;  /* 0x0000000904047210 */ /* 0x000fc80007fde0ff */
[----:B------:R-:W-:Y:S01]  /*03c0*/  IADD3.X R9, PT, PT, R5, UR5, RZ, P6, !PT ;  /* 0x0000000505097c10 */ /* 0x000fe2000b7fe4ff */
[--C-:B------:R-:W-:Y:S02]  /*03d0*/  @P0 IMAD.MOV.U32 R3, RZ, RZ, R4.reuse ;  /* 0x000000ffff030224 */ /* 0x100fe400078e0004 */
[----:B------:R-:W-:Y:S01]  /*03e0*/  @P5 MOV R14, R4 ;  /* 0x00000004000e5202 */ /* 0x000fe20000000f00 */
[--C-:B------:R-:W-:Y:S02]  /*03f0*/  @P1 IMAD.MOV.U32 R10, RZ, RZ, R4.reuse ;  /* 0x000000ffff0a1224 */ /* 0x100fe400078e0004 */
[--C-:B------:R-:W-:Y:S02]  /*0400*/  @P2 IMAD.MOV.U32 R11, RZ, RZ, R4.reuse ;  /* 0x000000ffff0b2224 */ /* 0x100fe400078e0004 */
[--C-:B------:R-:W-:Y:S02]  /*0410*/  @P3 IMAD.MOV.U32 R12, RZ, RZ, R4.reuse ;  /* 0x000000ffff0c3224 */ /* 0x100fe400078e0004 */
[----:B------:R-:W-:Y:S01]  /*0420*/  @P4 IMAD.MOV.U32 R13, RZ, RZ, R4 ;  /* 0x000000ffff0d4224 */ /* 0x000fe200078e0004 */
[----:B------:R-:W-:Y:S06]  /*0430*/  BRA.U UP0, `(.L_x_8) ;  /* 0xfffffffd00a07547 */ /* 0x000fec000b83ffff */
[----:B------:R-:W-:Y:S01]  /*0440*/  SHF.R.U32.HI R4, RZ, 0x17, R0 ;  /* 0x00000017ff047819 */ /* 0x000fe20000011600 */
[----:B------:R-:W-:Y:S03]  /*0450*/  BSSY.RECONVERGENT B1, `(.L_x_9) ;  /* 0x0000029000017945 */ /* 0x000fe60003800200 */
[C---:B------:R-:W-:Y:S02]  /*0460*/  LOP3.LUT R5, R4.reuse, 0xe0, RZ, 0xc0, !PT ;  /* 0x000000e004057812 */ /* 0x040fe400078ec0ff */
[----:B------:R-:W-:-:S03]  /*0470*/  LOP3.LUT P6, RZ, R4, 0x1f, RZ, 0xc0, !PT ;  /* 0x0000001f04ff7812 */ /* 0x000fc600078cc0ff */
[----:B------:R-:W-:-:S05]  /*0480*/  VIADD R5, R5, 0xffffff80 ;  /* 0xffffff8005057836 */ /* 0x000fca0000000000 */
[----:B------:R-:W-:-:S05]  /*0490*/  SHF.R.U32.HI R5, RZ, 0x5, R5 ;  /* 0x00000005ff057819 */ /* 0x000fca0000011605 */
[----:B------:R-:W-:-:S05]  /*04a0*/  IMAD.U32 R8, R5, -0x4, RZ ;  /* 0xfffffffc05087824 */ /* 0x000fca00078e00ff */
[C---:B------:R-:W-:Y:S02]  /*04b0*/  ISETP.EQ.AND P3, PT, R8.reuse, -0x18, PT ;  /* 0xffffffe80800780c */ /* 0x040fe40003f62270 */
[C---:B------:R-:W-:Y:S02]  /*04c0*/  ISETP.EQ.AND P4, PT, R8.reuse, -0x14, PT ;  /* 0xffffffec0800780c */ /* 0x040fe40003f82270 */
[C---:B------:R-:W-:Y:S02]  /*04d0*/  ISETP.EQ.AND P2, PT, R8.reuse, -0x10, PT ;  /* 0xfffffff00800780c */ /* 0x040fe40003f42270 */
[C---:B------:R-:W-:Y:S02]  /*04e0*/  ISETP.EQ.AND P1, PT, R8.reuse, -0xc, PT ;  /* 0xfffffff40800780c */ /* 0x040fe40003f22270 */
[C---:B------:R-:W-:Y:S02]  /*04f0*/  ISETP.EQ.AND P0, PT, R8.reuse, -0x8, PT ;  /* 0xfffffff80800780c */ /* 0x040fe40003f02270 */
[----:B------:R-:W-:-:S03]  /*0500*/  ISETP.EQ.AND P5, PT, R8, RZ, PT ;  /* 0x000000ff0800720c */ /* 0x000fc60003fa2270 */
[--C-:B------:R-:W-:Y:S01]  /*0510*/  @P3 IMAD.MOV.U32 R5, RZ, RZ, R3.reuse ;  /* 0x000000ffff053224 */ /* 0x100fe200078e0003 */
[C---:B------:R-:W-:Y:S01]  /*0520*/  ISETP.EQ.AND P3, PT, R8.reuse, -0x4, PT ;  /* 0xfffffffc0800780c */ /* 0x040fe20003f62270 */
[----:B------:R-:W-:Y:S01]  /*0530*/  @P4 IMAD.MOV.U32 R6, RZ, RZ, R3 ;  /* 0x000000ffff064224 */ /* 0x000fe200078e0003 */
[----:B------:R-:W-:Y:S01]  /*0540*/  @P4 MOV R5, R10 ;  /* 0x0000000a00054202 */ /* 0x000fe20000000f00 */
[--C-:B------:R-:W-:Y:S01]  /*0550*/  @P2 IMAD.MOV.U32 R5, RZ, RZ, R11.reuse ;  /* 0x000000ffff052224 */ /* 0x100fe200078e000b */
[----:B------:R-:W-:Y:S01]  /*0560*/  ISETP.EQ.AND P4, PT, R8, 0x4, PT ;  /* 0x000000040800780c */ /* 0x000fe20003f82270 */
[----:B------:R-:W-:Y:S02]  /*0570*/  @P1 IMAD.MOV.U32 R5, RZ, RZ, R12 ;  /* 0x000000ffff051224 */ /* 0x000fe400078e000c */
[----:B------:R-:W-:Y:S01]  /*0580*/  @P0 MOV R5, R13 ;  /* 0x0000000d00050202 */ /* 0x000fe20000000f00 */
[----:B------:R-:W-:Y:S02]  /*0590*/  @P2 IMAD.MOV.U32 R6, RZ, RZ, R10 ;  /* 0x000000ffff062224 */ /* 0x000fe400078e000a */
[----:B------:R-:W-:-:S02]  /*05a0*/  @P1 IMAD.MOV.U32 R6, RZ, RZ, R11 ;  /* 0x000000ffff061224 */ /* 0x000fc400078e000b */
[----:B------:R-:W-:Y:S02]  /*05b0*/  @P0 IMAD.MOV.U32 R6, RZ, RZ, R12 ;  /* 0x000000ffff060224 */ /* 0x000fe400078e000c */
[--C-:B------:R-:W-:Y:S02]  /*05c0*/  @P3 IMAD.MOV.U32 R5, RZ, RZ, R14.reuse ;  /* 0x000000ffff053224 */ /* 0x100fe400078e000e */
[----:B------:R-:W-:Y:S02]  /*05d0*/  @P5 IMAD.MOV.U32 R5, RZ, RZ, R9 ;  /* 0x000000ffff055224 */ /* 0x000fe400078e0009 */
[----:B------:R-:W-:Y:S02]  /*05e0*/  @P3 IMAD.MOV.U32 R6, RZ, RZ, R13 ;  /* 0x000000ffff063224 */ /* 0x000fe400078e000d */
[----:B------:R-:W-:Y:S01]  /*05f0*/  @P5 IMAD.MOV.U32 R6, RZ, RZ, R14 ;  /* 0x000000ffff065224 */ /* 0x000fe200078e000e */
[----:B------:R-:W-:Y:S01]  /*0600*/  MOV R7, R5 ;  /* 0x0000000500077202 */ /* 0x000fe20000000f00 */
[----:B------:R-:W-:Y:S01]  /*0610*/  @P4 IMAD.MOV.U32 R6, RZ, RZ, R9 ;  /* 0x000000ffff064224 */ /* 0x000fe200078e0009 */
[----:B------:R-:W-:Y:S06]  /*0620*/  @!P6 BRA `(.L_x_10) ;  /* 0x00000000002ce947 */ /* 0x000fec0003800000 */
[----:B------:R-:W-:Y:S01]  /*0630*/  @P2 IMAD.MOV.U32 R5, RZ, RZ, R3 ;  /* 0x000000ffff052224 */ /* 0x000fe200078e0003 */
[----:B------:R-:W-:Y:S01]  /*0640*/  LOP3.LUT R4, R4, 0x1f, RZ, 0xc0, !PT ;  /* 0x0000001f04047812 */ /* 0x000fe200078ec0ff */
[----:B------:R-:W-:Y:S02]  /*0650*/  @P1 IMAD.MOV.U32 R5, RZ, RZ, R10 ;  /* 0x000000ffff051224 */ /* 0x000fe400078e000a */
[----:B------:R-:W-:Y:S01]  /*0660*/  @P0 IMAD.MOV.U32 R5, RZ, RZ, R11 ;  /* 0x000000ffff050224 */ /* 0x000fe200078e000b */
[----:B------:R-:W-:Y:S01]  /*0670*/  ISETP.EQ.AND P0, PT, R8, 0x8, PT ;  /* 0x000000080800780c */ /* 0x000fe20003f02270 */
[----:B------:R-:W-:Y:S01]  /*0680*/  @P3 IMAD.MOV.U32 R5, RZ, RZ, R12 ;  /* 0x000000ffff053224 */ /* 0x000fe200078e000c */
[----:B------:R-:W-:Y:S01]  /*0690*/  SHF.L.W.U32.HI R7, R6, R4, R7 ;  /* 0x0000000406077219 */ /* 0x000fe20000010e07 */
[----:B------:R-:W-:Y:S01]  /*06a0*/  @P5 IMAD.MOV.U32 R5, RZ, RZ, R13 ;  /* 0x000000ffff055224 */ /* 0x000fe200078e000d */
[----:B------:R-:W-:-:S09]  /*06b0*/  @P4 MOV R5, R14 ;  /* 0x0000000e00054202 */ /* 0x000fd20000000f00 */
[----:B------:R-:W-:-:S05]  /*06c0*/  @P0 IMAD.MOV.U32 R5, RZ, RZ, R9 ;  /* 0x000000ffff050224 */ /* 0x000fca00078e0009 */
[----:B------:R-:W-:-:S07]  /*06d0*/  SHF.L.W.U32.HI R6, R5, R4, R6 ;  /* 0x0000000405067219 */ /* 0x000fce0000010e06 */
.L_x_10:
[----:B------:R-:W-:Y:S05]  /*06e0*/  BSYNC.RECONVERGENT B1 ;  /* 0x0000000000017941 */ /* 0x000fea0003800200 */
.L_x_9:
[C---:B------:R-:W-:Y:S01]  /*06f0*/  SHF.L.W.U32.HI R15, R6.reuse, 0x2, R7 ;  /* 0x00000002060f7819 */ /* 0x040fe20000010e07 */
[----:B------:R-:W-:Y:S01]  /*0700*/  IMAD.SHL.U32 R6, R6, 0x4, RZ ;  /* 0x0000000406067824 */ /* 0x000fe200078e00ff */
[----:B------:R-:W-:Y:S01]  /*0710*/  UMOV UR4, 0x54442d19 ;  /* 0x54442d1900047882 */ /* 0x000fe20000000000 */
[----:B------:R-:W-:Y:S01]  /*0720*/  UMOV UR5, 0x3bf921fb ;  /* 0x3bf921fb00057882 */ /* 0x000fe20000000000 */
[----:B------:R-:W-:Y:S02]  /*0730*/  SHF.R.S32.HI R4, RZ, 0x1f, R15 ;  /* 0x0000001fff047819 */ /* 0x000fe4000001140f */
[----:B------:R-:W-:Y:S02]  /*0740*/  ISETP.GE.AND P0, PT, R0, RZ, PT ;  /* 0x000000ff0000720c */ /* 0x000fe40003f06270 */
[C---:B------:R-:W-:Y:S02]  /*0750*/  LOP3.LUT R8, R4.reuse, R6, RZ, 0x3c, !PT ;  /* 0x0000000604087212 */ /* 0x040fe400078e3cff */
[----:B------:R-:W-:-:S02]  /*0760*/  LOP3.LUT R9, R4, R15, RZ, 0x3c, !PT ;  /* 0x0000000f04097212 */ /* 0x000fc400078e3cff */
[----:B------:R-:W-:Y:S02]  /*0770*/  SHF.R.U32.HI R6, RZ, 0x1e, R7 ;  /* 0x0000001eff067819 */ /* 0x000fe40000011607 */
[----:B------:R-:W0:Y:S01]  /*0780*/  I2F.F64.S64 R4, R8 ;  /* 0x0000000800047312 */ /* 0x000e220000301c00 */
[C---:B------:R-:W-:Y:S02]  /*0790*/  LOP3.LUT R0, R15.reuse, R0, RZ, 0x3c, !PT ;  /* 0x000000000f007212 */ /* 0x040fe400078e3cff */
[----:B------:R-:W-:Y:S02]  /*07a0*/  LEA.HI R6, R15, R6, RZ, 0x1 ;  /* 0x000000060f067211 */ /* 0x000fe400078f08ff */
[----:B------:R-:W-:-:S03]  /*07b0*/  ISETP.GE.AND P1, PT, R0, RZ, PT ;  /* 0x000000ff0000720c */ /* 0x000fc60003f26270 */
[----:B------:R-:W-:-:S04]  /*07c0*/  IMAD.MOV R0, RZ, RZ, -R6 ;  /* 0x000000ffff007224 */ /* 0x000fc800078e0a06 */
[----:B------:R-:W-:Y:S01]  /*07d0*/  @!P0 IMAD.MOV.U32 R6, RZ, RZ, R0 ;  /* 0x000000ffff068224 */ /* 0x000fe200078e0000 */
[----:B0-----:R-:W-:-:S10]  /*07e0*/  DMUL R4, R4, UR4 ;  /* 0x0000000404047c28 */ /* 0x001fd40008000000 */
[----:B------:R-:W0:Y:S02]  /*07f0*/  F2F.F32.F64 R4, R4 ;  /* 0x0000000400047310 */ /* 0x000e240000301000 */
[----:B0-----:R-:W-:-:S07]  /*0800*/  FSEL R15, -R4, R4, !P1 ;  /* 0x00000004040f7208 */ /* 0x001fce0004800100 */
.L_x_7:
[----:B------:R-:W-:Y:S05]  /*0810*/  BSYNC.RECONVERGENT B0 ;  /* 0x0000000000007941 */ /* 0x000fea0003800200 */
.L_x_6:
[----:B------:R-:W0:Y:S02]  /*0820*/  LDC.64 R8, c[0x0][0x388] ;  /* 0x0000e200ff087b82 */ /* 0x000e240000000a00 */
[----:B0-----:R-:W-:-:S05]  /*0830*/  IMAD.WIDE R8, R2, 0x4, R8 ;  /* 0x0000000402087825 */ /* 0x001fca00078e0208 */
[----:B------:R0:W2:Y:S01]  /*0840*/  LDG.E R4, desc[UR6][R8.64] ;  /* 0x0000000608047981 */ /* 0x0000a2000c1e1900 */
[----:B------:R-:W-:Y:S02]  /*0850*/  IMAD.MOV.U32 R5, RZ, RZ, 0x37cbac00 ;  /* 0x37cbac00ff057424 */ /* 0x000fe400078e00ff */
[----:B------:R-:W-:Y:S01]  /*0860*/  FMUL R16, R15, R15 ;  /* 0x0000000f0f107220 */ /* 0x000fe20000400000 */
[----:B------:R-:W-:Y:S01]  /*0870*/  LOP3.LUT R0, R6, 0x1, RZ, 0xc0, !PT ;  /* 0x0000000106007812 */ /* 0x000fe200078ec0ff */
[----:B------:R-:W-:Y:S01]  /*0880*/  BSSY.RECONVERGENT B0, `(.L_x_11) ;  /* 0x0000076000007945 */ /* 0x000fe20003800200 */
[----:B------:R-:W-:Y:S01]  /*0890*/  MOV R19, 0x3d2aaabb ;  /* 0x3d2aaabb00137802 */ /* 0x000fe20000000f00 */
[----:B------:R-:W-:Y:S01]  /*08a0*/  FFMA R17, R16, R5, -0.0013887860113754868507 ;  /* 0xbab607ed10117423 */ /* 0x000fe20000000005 */
[----:B------:R-:W-:Y:S02]  /*08b0*/  ISETP.NE.U32.AND P0, PT, R0, 0x1, PT ;  /* 0x000000010000780c */ /* 0x000fe40003f05070 */
[----:B------:R-:W-:Y:S01]  /*08c0*/  LOP3.LUT P1, RZ, R6, 0x2, RZ, 0xc0, !PT ;  /* 0x0000000206ff7812 */ /* 0x000fe2000782c0ff */
[----:B0-----:R-:W-:Y:S01]  /*08d0*/  IMAD.MOV.U32 R9, RZ, RZ, 0x3effffff ;  /* 0x3effffffff097424 */ /* 0x001fe200078e00ff */
[----:B------:R-:W-:-:S02]  /*08e0*/  FSEL R17, R17, -0.00019574658654164522886, !P0 ;  /* 0xb94d415311117808 */ /* 0x000fc40004000000 */
[----:B------:R-:W-:Y:S02]  /*08f0*/  FSEL R19, R19, 0.0083327032625675201416, !P0 ;  /* 0x3c0885e413137808 */ /* 0x000fe40004000000 */
[----:B------:R-:W-:Y:S02]  /*0900*/  FSEL R9, -R9, -0.16666662693023681641, !P0 ;  /* 0xbe2aaaa809097808 */ /* 0x000fe40004000100 */
[----:B------:R-:W-:Y:S01]  /*0910*/  FSEL R0, R15, 1, P0 ;  /* 0x3f8000000f007808 */ /* 0x000fe20000000000 */
[----:B------:R-:W-:-:S04]  /*0920*/  FFMA R17, R16, R17, R19 ;  /* 0x0000001110117223 */ /* 0x000fc80000000013 */
[C---:B------:R-:W-:Y:S01]  /*0930*/  FFMA R17, R16.reuse, R17, R9 ;  /* 0x0000001110117223 */ /* 0x040fe20000000009 */
[----:B------:R-:W-:-:S04]  /*0940*/  FFMA R9, R16, R0, RZ ;  /* 0x0000000010097223 */ /* 0x000fc800000000ff */
[----:B------:R-:W-:-:S04]  /*0950*/  FFMA R6, R9, R17, R0 ;  /* 0x0000001109067223 */ /* 0x000fc80000000000 */
[----:B------:R-:W-:Y:S01]  /*0960*/  @P1 FADD R6, RZ, -R6 ;  /* 0x80000006ff061221 */ /* 0x000fe20000000000 */
        /* <DEDUP_REMOVED lines=12> */
[----:B------:R-:W-:Y:S02]  /*0a30*/  IMAD.SHL.U32 R7, R4, 0x100, RZ ;  /* 0x0000010004077824 */ /* 0x000fe400078e00ff */
[----:B------:R-:W-:Y:S02]  /*0a40*/  HFMA2 R15, -RZ, RZ, 0, 0 ;  /* 0x00000000ff0f7431 */ /* 0x000fe400000001ff */
[----:B------:R-:W-:Y:S01]  /*0a50*/  IMAD.MOV.U32 R0, RZ, RZ, RZ ;  /* 0x000000ffff007224 */ /* 0x000fe200078e00ff */
[----:B------:R-:W0:Y:S01]  /*0a60*/  LDCU.64 UR8, c[0x4][URZ] ;  /* 0x01000000ff0877ac */ /* 0x000e220008000a00 */
[----:B------:R-:W-:Y:S01]  /*0a70*/  LOP3.LUT R7, R7, 0x80000000, RZ, 0xfc, !PT ;  /* 0x8000000007077812 */ /* 0x000fe200078efcff */
[----:B------:R-:W-:Y:S01]  /*0a80*/  UMOV UR5, URZ ;  /* 0x000000ff00057c82 */ /* 0x000fe20008000000 */
[----:B------:R-:W-:-:S05]  /*0a90*/  UMOV UR4, URZ ;  /* 0x000000ff00047c82 */ /* 0x000fca0008000000 */
.L_x_13:
[----:B0-----:R-:W-:Y:S02]  /*0aa0*/  IMAD.U32 R16, RZ, RZ, UR8 ;  /* 0x00000008ff107e24 */ /* 0x001fe4000f8e00ff */
[----:B------:R-:W-:-:S05]  /*0ab0*/  IMAD.U32 R17, RZ, RZ, UR9 ;  /* 0x00000009ff117e24 */ /* 0x000fca000f8e00ff */
        /* <DEDUP_REMOVED lines=15> */
[--C-:B------:R-:W-:Y:S01]  /*0bb0*/  @P0 IMAD.MOV.U32 R3, RZ, RZ, R8.reuse ;  /* 0x000000ffff030224 */ /* 0x100fe200078e0008 */
        /* <DEDUP_REMOVED lines=9> */
[----:B------:R-:W-:Y:S02]  /*0c50*/  LOP3.LUT P6, RZ, R7, 0x1f, RZ, 0xc0, !PT ;  /* 0x0000001f07ff7812 */ /* 0x000fe400078cc0ff */
[----:B------:R-:W-:-:S04]  /*0c60*/  IADD3 R8, PT, PT, R8, -0x80, RZ ;  /* 0xffffff8008087810 */ /* 0x000fc80007ffe0ff */
        /* <DEDUP_REMOVED lines=10> */
[----:B------:R-:W-:Y:S02]  /*0d10*/  @P4 IMAD.MOV.U32 R9, RZ, RZ, R3 ;  /* 0x000000ffff094224 */ /* 0x000fe400078e0003 */
[----:B------:R-:W-:Y:S01]  /*0d20*/  @P4 IMAD.MOV.U32 R8, RZ, RZ, R10 ;  /* 0x000000ffff084224 */ /* 0x000fe200078e000a */
[----:B------:R-:W-:Y:S01]  /*0d30*/  ISETP.EQ.AND P4, PT, R15, 0x4, PT ;  /* 0x000000040f00780c */ /* 0x000fe20003f82270 */
[--C-:B------:R-:W-:Y:S01]  /*0d40*/  @P2 IMAD.MOV.U32 R8, RZ, RZ, R11.reuse ;  /* 0x000000ffff082224 */ /* 0x100fe200078e000b */
[----:B------:R-:W-:Y:S01]  /*0d50*/  @P2 MOV R9, R10 ;  /* 0x0000000a00092202 */ /* 0x000fe20000000f00 */
[----:B------:R-:W-:Y:S01]  /*0d60*/  @P1 IMAD.MOV.U32 R8, RZ, RZ, R12 ;  /* 0x000000ffff081224 */ /* 0x000fe200078e000c */
[----:B------:R-:W-:Y:S01]  /*0d70*/  @P0 MOV R8, R13 ;  /* 0x0000000d00080202 */ /* 0x000fe20000000f00 */
[----:B------:R-:W-:-:S02]  /*0d80*/  @P1 IMAD.MOV.U32 R9, RZ, RZ, R11 ;  /* 0x000000ffff091224 */ /* 0x000fc400078e000b */
[----:B------:R-:W-:Y:S02]  /*0d90*/  @P0 IMAD.MOV.U32 R9, RZ, RZ, R12 ;  /* 0x000000ffff090224 */ /* 0x000fe400078e000c */
[----:B------:R-:W-:Y:S02]  /*0da0*/  @P3 IMAD.MOV.U32 R8, RZ, RZ, R14 ;  /* 0x000000ffff083224 */ /* 0x000fe400078e000e */
[----:B------:R-:W-:Y:S02]  /*0db0*/  @P5 IMAD.MOV.U32 R8, RZ, RZ, R0 ;  /* 0x000000ffff085224 */ /* 0x000fe400078e0000 */
[----:B------:R-:W-:Y:S02]  /*0dc0*/  @P3 IMAD.MOV.U32 R9, RZ, RZ, R13 ;  /* 0x000000ffff093224 */ /* 0x000fe400078e000d */
[----:B------:R-:W-:Y:S01]  /*0dd0*/  @P5 IMAD.MOV.U32 R9, RZ, RZ, R14 ;  /* 0x000000ffff095224 */ /* 0x000fe200078e000e */
[----:B------:R-:W-:Y:S01]  /*0de0*/  @P4 MOV R9, R0 ;  /* 0x0000000000094202 */ /* 0x000fe20000000f00 */
[----:B------:R-:W-:Y:S01]  /*0df0*/  IMAD.MOV.U32 R16, RZ, RZ, R8 ;  /* 0x000000ffff107224 */ /* 0x000fe200078e0008 */
[----:B------:R-:W-:Y:S06]  /*0e00*/  @!P6 BRA `(.L_x_15) ;  /* 0x000000000028e947 */ /* 0x000fec0003800000 */
[----:B------:R-:W-:Y:S01]  /*0e10*/  @P1 IMAD.MOV.U32 R3, RZ, RZ, R10 ;  /* 0x000000ffff031224 */ /* 0x000fe200078e000a */
[----:B------:R-:W-:Y:S01]  /*0e20*/  LOP3.LUT R7, R7, 0x1f, RZ, 0xc0, !PT ;  /* 0x0000001f07077812 */ /* 0x000fe200078ec0ff */
[----:B------:R-:W-:Y:S01]  /*0e30*/  @P0 IMAD.MOV.U32 R3, RZ, RZ, R11 ;  /* 0x000000ffff030224 */ /* 0x000fe200078e000b */
[----:B------:R-:W-:Y:S01]  /*0e40*/  ISETP.EQ.AND P0, PT, R15, 0x8, PT ;  /* 0x000000080f00780c */ /* 0x000fe20003f02270 */
[----:B------:R-:W-:Y:S01]  /*0e50*/  @P3 IMAD.MOV.U32 R3, RZ, RZ, R12 ;  /* 0x000000ffff033224 */ /* 0x000fe200078e000c */
[----:B------:R-:W-:Y:S01]  /*0e60*/  @P5 MOV R3, R13 ;  /* 0x0000000d00035202 */ /* 0x000fe20000000f00 */
[----:B------:R-:W-:Y:S01]  /*0e70*/  @P4 IMAD.MOV.U32 R3, RZ, RZ, R14 ;  /* 0x000000ffff034224 */ /* 0x000fe200078e000e */
[----:B------:R-:W-:-:S09]  /*0e80*/  SHF.L.W.U32.HI R16, R9, R7, R16 ;  /* 0x0000000709107219 */ /* 0x000fd20000010e10 */
[----:B------:R-:W-:-:S05]  /*0e90*/  @P0 IMAD.MOV.U32 R3, RZ, RZ, R0 ;  /* 0x000000ffff030224 */ /* 0x000fca00078e0000 */
[----:B------:R-:W-:-:S07]  /*0ea0*/  SHF.L.W.U32.HI R9, R3, R7, R9 ;  /* 0x0000000703097219 */ /* 0x000fce0000010e09 */
.L_x_15:
[----:B------:R-:W-:Y:S05]  /*0eb0*/  BSYNC.RECONVERGENT B1 ;  /* 0x0000000000017941 */ /* 0x000fea0003800200 */
.L_x_14:
[C---:B------:R-:W-:Y:S01]  /*0ec0*/  SHF.L.W.U32.HI R0, R9.reuse, 0x2, R16 ;  /* 0x0000000209007819 */ /* 0x040fe20000010e10 */
[----:B------:R-:W-:Y:S01]  /*0ed0*/  IMAD.SHL.U32 R9, R9, 0x4, RZ ;  /* 0x0000000409097824 */ /* 0x000fe200078e00ff */
[----:B------:R-:W-:Y:S01]  /*0ee0*/  UMOV UR4, 0x54442d19 ;  /* 0x54442d1900047882 */ /* 0x000fe20000000000 */
[----:B------:R-:W-:Y:S01]  /*0ef0*/  UMOV UR5, 0x3bf921fb ;  /* 0x3bf921fb00057882 */ /* 0x000fe20000000000 */
[----:B------:R-:W-:Y:S02]  /*0f00*/  SHF.R.S32.HI R3, RZ, 0x1f, R0 ;  /* 0x0000001fff037819 */ /* 0x000fe40000011400 */
[----:B------:R-:W-:Y:S02]  /*0f10*/  SHF.R.U32.HI R7, RZ, 0x1e, R16 ;  /* 0x0000001eff077819 */ /* 0x000fe40000011610 */
[C---:B------:R-:W-:Y:S02]  /*0f20*/  LOP3.LUT R10, R3.reuse, R9, RZ, 0x3c, !PT ;  /* 0x00000009030a7212 */ /* 0x040fe400078e3cff */
[----:B------:R-:W-:-:S02]  /*0f30*/  LOP3.LUT R11, R3, R0, RZ, 0x3c, !PT ;  /* 0x00000000030b7212 */ /* 0x000fc400078e3cff */
[----:B------:R-:W-:Y:S02]  /*0f40*/  ISETP.GE.AND P0, PT, R4, RZ, PT ;  /* 0x000000ff0400720c */ /* 0x000fe40003f06270 */
[----:B------:R-:W0:Y:S01]  /*0f50*/  I2F.F64.S64 R8, R10 ;  /* 0x0000000a00087312 */ /* 0x000e220000301c00 */
[C---:B------:R-:W-:Y:S02]  /*0f60*/  LEA.HI R7, R0.reuse, R7, RZ, 0x1 ;  /* 0x0000000700077211 */ /* 0x040fe400078f08ff */
[----:B------:R-:W-:-:S03]  /*0f70*/  LOP3.LUT R4, R0, R4, RZ, 0x3c, !PT ;  /* 0x0000000400047212 */ /* 0x000fc600078e3cff */
[----:B------:R-:W-:Y:S01]  /*0f80*/  IMAD.MOV R0, RZ, RZ, -R7 ;  /* 0x000000ffff007224 */ /* 0x000fe200078e0a07 */
[----:B------:R-:W-:-:S04]  /*0f90*/  ISETP.GE.AND P1, PT, R4, RZ, PT ;  /* 0x000000ff0400720c */ /* 0x000fc80003f26270 */
[----:B------:R-:W-:Y:S01]  /*0fa0*/  @!P0 MOV R7, R0 ;  /* 0x0000000000078202 */ /* 0x000fe20000000f00 */
[----:B0-----:R-:W-:-:S10]  /*0fb0*/  DMUL R8, R8, UR4 ;  /* 0x0000000408087c28 */ /* 0x001fd40008000000 */
[----:B------:R-:W0:Y:S02]  /*0fc0*/  F2F.F32.F64 R8, R8 ;  /* 0x0000000800087310 */ /* 0x000e240000301000 */
[----:B0-----:R-:W-:-:S07]  /*0fd0*/  FSEL R0, -R8, R8, !P1 ;  /* 0x0000000808007208 */ /* 0x001fce0004800100 */
.L_x_12:
[----:B------:R-:W-:Y:S05]  /*0fe0*/  BSYNC.RECONVERGENT B0 ;  /* 0x0000000000007941 */ /* 0x000fea0003800200 */
.L_x_11:
[----:B------:R-:W-:Y:S01]  /*0ff0*/  FMUL R3, R0, R0 ;  /* 0x0000000000037220 */ /* 0x000fe20000400000 */
[----:B------:R-:W-:Y:S01]  /*1000*/  LOP3.LUT R4, R7, 0x1, RZ, 0xc0, !PT ;  /* 0x0000000107047812 */ /* 0x000fe200078ec0ff */
[----:B------:R-:W-:Y:S02]  /*1010*/  IMAD.MOV.U32 R10, RZ, RZ, 0x3c0885e4 ;  /* 0x3c0885e4ff0a7424 */ /* 0x000fe400078e00ff */
[----:B------:R-:W-:Y:S01]  /*1020*/  FFMA R8, R3, R5, -0.0013887860113754868507 ;  /* 0xbab607ed03087423 */ /* 0x000fe20000000005 */
[----:B------:R-:W-:Y:S01]  /*1030*/  ISETP.NE.U32.AND P0, PT, R4, 0x1, PT ;  /* 0x000000010400780c */ /* 0x000fe20003f05070 */
[----:B------:R-:W-:Y:S01]  /*1040*/  VIADD R7, R7, 0x1 ;  /* 0x0000000107077836 */ /* 0x000fe20000000000 */
[----:B------:R-:W0:Y:S01]  /*1050*/  LDC.64 R4, c[0x0][0x390] ;  /* 0x0000e400ff047b82 */ /* 0x000e220000000a00 */
[----:B------:R-:W-:Y:S01]  /*1060*/  IMAD.MOV.U32 R9, RZ, RZ, 0x3e2aaaa8 ;  /* 0x3e2aaaa8ff097424 */ /* 0x000fe200078e00ff */
[----:B------:R-:W-:Y:S02]  /*1070*/  FSEL R8, R8, -0.00019574658654164522886, P0 ;  /* 0xb94d415308087808 */ /* 0x000fe40000000000 */
[----:B------:R-:W-:-:S02]  /*1080*/  FSEL R10, R10, 0.041666727513074874878, !P0 ;  /* 0x3d2aaabb0a0a7808 */ /* 0x000fc40004000000 */
[----:B------:R-:W-:Y:S02]  /*1090*/  LOP3.LUT P1, RZ, R7, 0x2, RZ, 0xc0, !PT ;  /* 0x0000000207ff7812 */ /* 0x000fe4000782c0ff */
[----:B------:R-:W-:Y:S01]  /*10a0*/  FSEL R7, -R9, -0.4999999701976776123, !P0 ;  /* 0xbeffffff09077808 */ /* 0x000fe20004000100 */
[----:B------:R-:W-:Y:S01]  /*10b0*/  FFMA R8, R3, R8, R10 ;  /* 0x0000000803087223 */ /* 0x000fe2000000000a */
[----:B------:R-:W-:-:S03]  /*10c0*/  FSEL R0, R0, 1, !P0 ;  /* 0x3f80000000007808 */ /* 0x000fc60004000000 */
[C---:B------:R-:W-:Y:S02]  /*10d0*/  FFMA R7, R3.reuse, R8, R7 ;  /* 0x0000000803077223 */ /* 0x040fe40000000007 */
[----:B------:R-:W-:-:S04]  /*10e0*/  FFMA R3, R3, R0, RZ ;  /* 0x0000000003037223 */ /* 0x000fc800000000ff */
[----:B------:R-:W-:-:S04]  /*10f0*/  FFMA R3, R3, R7, R0 ;  /* 0x0000000703037223 */ /* 0x000fc80000000000 */
[----:B------:R-:W-:Y:S01]  /*1100*/  @P1 FADD R3, RZ, -R3 ;  /* 0x80000003ff031221 */ /* 0x000fe20000000000 */
[----:B0-----:R-:W-:-:S04]  /*1110*/  IMAD.WIDE R4, R2, 0x4, R4 ;  /* 0x0000000402047825 */ /* 0x001fc800078e0204 */
[----:B------:R-:W-:-:S05]  /*1120*/  FADD R3, R6, R3 ;  /* 0x0000000306037221 */ /* 0x000fca0000000000 */
[----:B------:R-:W-:Y:S01]  /*1130*/  STG.E desc[UR6][R4.64], R3 ;  /* 0x0000000304007986 */ /* 0x000fe2000c101906 */
[----:B------:R-:W-:Y:S05]  /*1140*/  EXIT ;  /* 0x000000000000794d */ /* 0x000fea0003800000 */
.L_x_16:
        /* <DEDUP_REMOVED lines=11> */
.L_x_20:


//--------------------- .nv.global.init           --------------------------
	.section	.nv.global.init,"aw",@progbits
	.align	4
.nv.global.init:
	.type		__cudart_i2opi_f,@object
	.size		__cudart_i2opi_f,(.L_0 - __cudart_i2opi_f)
__cudart_i2opi_f:
        /*0000*/ 	.byte	0x41, 0x90, 0x43, 0x3c, 0x99, 0x95, 0x62, 0xdb, 0xc0, 0xdd, 0x34, 0xf5, 0xd1, 0x57, 0x27, 0xfc
        /*0010*/ 	.byte	0x29, 0x15, 0x44, 0x4e, 0x6e, 0x83, 0xf9, 0xa2
.L_0:


//--------------------- .nv.shared.reserved.0     --------------------------
	.section	.nv.shared.reserved.0,"aw",@nobits
	.weak		__nv_reservedSMEM_offset_0_alias
	.size		__nv_reservedSMEM_offset_0_alias, 0, 64
	.other		__nv_reservedSMEM_offset_0_alias,@"STO_CUDA_RESERVED_SHARED STV_DEFAULT"
__nv_reservedSMEM_offset_0_alias:
	.zero		0
	.zero		64


//--------------------- .nv.constant0._Z15process_kernel3PKfPfi --------------------------
	.section	.nv.constant0._Z15process_kernel3PKfPfi,"a",@progbits
	.sectionflags	@""
	.align	4
.nv.constant0._Z15process_kernel3PKfPfi:
	.zero		916


//--------------------- .nv.constant0._Z15process_kernel2PKfPfi --------------------------
	.section	.nv.constant0._Z15process_kernel2PKfPfi,"a",@progbits
	.sectionflags	@""
	.align	4
.nv.constant0._Z15process_kernel2PKfPfi:
	.zero		916


//--------------------- .nv.constant0._Z15process_kernel1PKfS0_Pfi --------------------------
	.section	.nv.constant0._Z15process_kernel1PKfS0_Pfi,"a",@progbits
	.sectionflags	@""
	.align	4
.nv.constant0._Z15process_kernel1PKfS0_Pfi:
	.zero		924


//--------------------- SYMBOLS --------------------------

	.type		.nv.reservedSmem.offset0,@object
	.size		.nv.reservedSmem.offset0,0x4
